//
// Generated by NVIDIA NVVM Compiler
//
// Compiler Build ID: CL-36424714
// Cuda compilation tools, release 13.0, V13.0.88
// Based on NVVM 20.0.0
//

.version 9.0
.target sm_100
.address_size 64

	// .globl	_Z11modelmatrixiiiPfmS_PiS0_m

.visible .entry _Z11modelmatrixiiiPfmS_PiS0_m(
	.param .u32 _Z11modelmatrixiiiPfmS_PiS0_m_param_0,
	.param .u32 _Z11modelmatrixiiiPfmS_PiS0_m_param_1,
	.param .u32 _Z11modelmatrixiiiPfmS_PiS0_m_param_2,
	.param .u64 .ptr .align 1 _Z11modelmatrixiiiPfmS_PiS0_m_param_3,
	.param .u64 _Z11modelmatrixiiiPfmS_PiS0_m_param_4,
	.param .u64 .ptr .align 1 _Z11modelmatrixiiiPfmS_PiS0_m_param_5,
	.param .u64 .ptr .align 1 _Z11modelmatrixiiiPfmS_PiS0_m_param_6,
	.param .u64 .ptr .align 1 _Z11modelmatrixiiiPfmS_PiS0_m_param_7,
	.param .u64 _Z11modelmatrixiiiPfmS_PiS0_m_param_8
)
{
	.reg .pred 	%p<40>;
	.reg .b32 	%r<173>;
	.reg .b32 	%f<61>;
	.reg .b64 	%rd<69>;

	ld.param.u32 	%r71, [_Z11modelmatrixiiiPfmS_PiS0_m_param_0];
	ld.param.u32 	%r72, [_Z11modelmatrixiiiPfmS_PiS0_m_param_1];
	ld.param.u32 	%r73, [_Z11modelmatrixiiiPfmS_PiS0_m_param_2];
	ld.param.u64 	%rd36, [_Z11modelmatrixiiiPfmS_PiS0_m_param_3];
	ld.param.u64 	%rd34, [_Z11modelmatrixiiiPfmS_PiS0_m_param_4];
	ld.param.u64 	%rd37, [_Z11modelmatrixiiiPfmS_PiS0_m_param_5];
	ld.param.u64 	%rd35, [_Z11modelmatrixiiiPfmS_PiS0_m_param_6];
	ld.param.u64 	%rd38, [_Z11modelmatrixiiiPfmS_PiS0_m_param_7];
	ld.param.u64 	%rd39, [_Z11modelmatrixiiiPfmS_PiS0_m_param_8];
	cvta.to.global.u64 	%rd1, %rd36;
	cvta.to.global.u64 	%rd2, %rd37;
	cvta.to.global.u64 	%rd3, %rd38;
	mov.u32 	%r74, %ctaid.x;
	cvt.u64.u32 	%rd4, %r74;
	mul.lo.s64 	%rd5, %rd39, %rd4;
	setp.ge.s32 	%p1, %r74, %r73;
	@%p1 bra 	$L__BB0_74;
	add.s64 	%rd6, %rd3, %rd5;
	setp.lt.s32 	%p2, %r71, 1;
	mov.b32 	%r143, 0;
	@%p2 bra 	$L__BB0_30;
	cvt.u32.u64 	%r78, %rd4;
	add.s32 	%r144, %r78, 1;
	and.b32  	%r2, %r71, 3;
	setp.lt.u32 	%p3, %r71, 4;
	mov.b32 	%r143, 0;
	mov.u32 	%r165, %r143;
	@%p3 bra 	$L__BB0_17;
	and.b32  	%r165, %r71, 2147483644;
	mov.b32 	%r143, 0;
	mov.u32 	%r145, %r143;
$L__BB0_4:
	.pragma "nounroll";
	not.b32 	%r80, %r145;
	add.s32 	%r81, %r71, %r80;
	mov.b32 	%r82, 1;
	shl.b32 	%r7, %r82, %r81;
	setp.lt.s32 	%p4, %r144, %r7;
	mul.wide.u32 	%rd40, %r145, 4;
	add.s64 	%rd7, %rd6, %rd40;
	@%p4 bra 	$L__BB0_6;
	mov.b32 	%r83, 1;
	st.global.u32 	[%rd7], %r83;
	rem.s32 	%r144, %r144, %r7;
	add.s32 	%r143, %r143, 1;
	bra.uni 	$L__BB0_7;
$L__BB0_6:
	mov.b32 	%r84, 0;
	st.global.u32 	[%rd7], %r84;
$L__BB0_7:
	sub.s32 	%r12, %r71, %r145;
	add.s32 	%r85, %r12, -2;
	mov.b32 	%r86, 1;
	shl.b32 	%r13, %r86, %r85;
	setp.lt.s32 	%p5, %r144, %r13;
	@%p5 bra 	$L__BB0_9;
	mov.b32 	%r87, 1;
	st.global.u32 	[%rd7+4], %r87;
	rem.s32 	%r144, %r144, %r13;
	add.s32 	%r143, %r143, 1;
	bra.uni 	$L__BB0_10;
$L__BB0_9:
	mov.b32 	%r88, 0;
	st.global.u32 	[%rd7+4], %r88;
$L__BB0_10:
	add.s32 	%r89, %r12, -3;
	mov.b32 	%r90, 1;
	shl.b32 	%r18, %r90, %r89;
	setp.lt.s32 	%p6, %r144, %r18;
	@%p6 bra 	$L__BB0_12;
	mov.b32 	%r91, 1;
	st.global.u32 	[%rd7+8], %r91;
	rem.s32 	%r144, %r144, %r18;
	add.s32 	%r143, %r143, 1;
	bra.uni 	$L__BB0_13;
$L__BB0_12:
	mov.b32 	%r92, 0;
	st.global.u32 	[%rd7+8], %r92;
$L__BB0_13:
	add.s32 	%r93, %r12, -4;
	mov.b32 	%r94, 1;
	shl.b32 	%r23, %r94, %r93;
	setp.lt.s32 	%p7, %r144, %r23;
	@%p7 bra 	$L__BB0_15;
	mov.b32 	%r95, 1;
	st.global.u32 	[%rd7+12], %r95;
	rem.s32 	%r144, %r144, %r23;
	add.s32 	%r143, %r143, 1;
	bra.uni 	$L__BB0_16;
$L__BB0_15:
	mov.b32 	%r96, 0;
	st.global.u32 	[%rd7+12], %r96;
$L__BB0_16:
	add.s32 	%r145, %r145, 4;
	setp.ne.s32 	%p8, %r145, %r165;
	@%p8 bra 	$L__BB0_4;
$L__BB0_17:
	setp.eq.s32 	%p9, %r2, 0;
	@%p9 bra 	$L__BB0_30;
	setp.eq.s32 	%p10, %r2, 1;
	@%p10 bra 	$L__BB0_26;
	not.b32 	%r98, %r165;
	add.s32 	%r99, %r71, %r98;
	mov.b32 	%r100, 1;
	shl.b32 	%r33, %r100, %r99;
	setp.lt.s32 	%p11, %r144, %r33;
	mul.wide.u32 	%rd41, %r165, 4;
	add.s64 	%rd8, %rd6, %rd41;
	@%p11 bra 	$L__BB0_21;
	mov.b32 	%r101, 1;
	st.global.u32 	[%rd8], %r101;
	rem.s32 	%r144, %r144, %r33;
	add.s32 	%r143, %r143, 1;
	bra.uni 	$L__BB0_22;
$L__BB0_21:
	mov.b32 	%r102, 0;
	st.global.u32 	[%rd8], %r102;
$L__BB0_22:
	sub.s32 	%r103, %r71, %r165;
	add.s32 	%r104, %r103, -2;
	mov.b32 	%r105, 1;
	shl.b32 	%r38, %r105, %r104;
	setp.lt.s32 	%p12, %r144, %r38;
	@%p12 bra 	$L__BB0_24;
	mov.b32 	%r106, 1;
	st.global.u32 	[%rd8+4], %r106;
	rem.s32 	%r144, %r144, %r38;
	add.s32 	%r143, %r143, 1;
	bra.uni 	$L__BB0_25;
$L__BB0_24:
	mov.b32 	%r107, 0;
	st.global.u32 	[%rd8+4], %r107;
$L__BB0_25:
	add.s32 	%r165, %r165, 2;
$L__BB0_26:
	and.b32  	%r108, %r71, 1;
	setp.eq.b32 	%p13, %r108, 1;
	not.pred 	%p14, %p13;
	@%p14 bra 	$L__BB0_30;
	not.b32 	%r109, %r165;
	add.s32 	%r110, %r71, %r109;
	mov.b32 	%r111, 1;
	shl.b32 	%r112, %r111, %r110;
	setp.lt.s32 	%p15, %r144, %r112;
	@%p15 bra 	$L__BB0_29;
	mul.wide.u32 	%rd42, %r165, 4;
	add.s64 	%rd43, %rd6, %rd42;
	mov.b32 	%r113, 1;
	st.global.u32 	[%rd43], %r113;
	add.s32 	%r143, %r143, 1;
	bra.uni 	$L__BB0_30;
$L__BB0_29:
	mul.wide.u32 	%rd44, %r165, 4;
	add.s64 	%rd45, %rd6, %rd44;
	mov.b32 	%r114, 0;
	st.global.u32 	[%rd45], %r114;
$L__BB0_30:
	cvta.to.global.u64 	%rd46, %rd35;
	shl.b64 	%rd47, %rd4, 2;
	add.s64 	%rd48, %rd46, %rd47;
	st.global.u32 	[%rd48], %r143;
	min.s32 	%r115, %r72, %r71;
	setp.lt.s32 	%p16, %r115, 1;
	@%p16 bra 	$L__BB0_74;
	and.b32  	%r50, %r71, 7;
	add.s32 	%r51, %r50, -1;
	and.b32  	%r52, %r71, 3;
	and.b32  	%r53, %r71, 2147483640;
	and.b32  	%r54, %r71, 1;
	neg.s32 	%r55, %r53;
	mul.lo.s32 	%r56, %r73, %r71;
	shl.b32 	%r57, %r73, 3;
	add.s64 	%rd49, %rd5, %rd3;
	add.s64 	%rd9, %rd49, 16;
	mov.b32 	%r167, 0;
$L__BB0_32:
	setp.lt.u32 	%p17, %r71, 8;
	cvt.u64.u32 	%rd50, %r167;
	mul.lo.s64 	%rd10, %rd34, %rd50;
	mul.lo.s32 	%r59, %r167, %r71;
	mov.b32 	%r171, 0;
	@%p17 bra 	$L__BB0_51;
	cvt.u32.u64 	%r118, %rd4;
	mad.lo.s32 	%r168, %r56, %r167, %r118;
	add.s64 	%rd51, %rd1, %rd10;
	add.s64 	%rd67, %rd51, 16;
	mov.u64 	%rd68, %rd9;
	mov.u32 	%r169, %r55;
$L__BB0_34:
	.pragma "nounroll";
	ld.global.u32 	%r119, [%rd68+-16];
	setp.ne.s32 	%p18, %r119, 1;
	mov.f32 	%f46, 0f00000000;
	@%p18 bra 	$L__BB0_36;
	ld.global.f32 	%f46, [%rd67+-16];
$L__BB0_36:
	mul.wide.s32 	%rd52, %r168, 4;
	add.s64 	%rd14, %rd2, %rd52;
	st.global.f32 	[%rd14], %f46;
	ld.global.u32 	%r120, [%rd68+-12];
	setp.ne.s32 	%p19, %r120, 1;
	mov.f32 	%f47, 0f00000000;
	@%p19 bra 	$L__BB0_38;
	ld.global.f32 	%f47, [%rd67+-12];
$L__BB0_38:
	mul.wide.s32 	%rd15, %r73, 4;
	add.s64 	%rd16, %rd14, %rd15;
	st.global.f32 	[%rd16], %f47;
	ld.global.u32 	%r121, [%rd68+-8];
	setp.ne.s32 	%p20, %r121, 1;
	mov.f32 	%f48, 0f00000000;
	@%p20 bra 	$L__BB0_40;
	ld.global.f32 	%f48, [%rd67+-8];
$L__BB0_40:
	add.s64 	%rd17, %rd16, %rd15;
	st.global.f32 	[%rd17], %f48;
	ld.global.u32 	%r122, [%rd68+-4];
	setp.ne.s32 	%p21, %r122, 1;
	mov.f32 	%f49, 0f00000000;
	@%p21 bra 	$L__BB0_42;
	ld.global.f32 	%f49, [%rd67+-4];
$L__BB0_42:
	add.s64 	%rd18, %rd17, %rd15;
	st.global.f32 	[%rd18], %f49;
	ld.global.u32 	%r123, [%rd68];
	setp.ne.s32 	%p22, %r123, 1;
	mov.f32 	%f50, 0f00000000;
	@%p22 bra 	$L__BB0_44;
	ld.global.f32 	%f50, [%rd67];
$L__BB0_44:
	add.s64 	%rd19, %rd18, %rd15;
	st.global.f32 	[%rd19], %f50;
	ld.global.u32 	%r124, [%rd68+4];
	setp.ne.s32 	%p23, %r124, 1;
	mov.f32 	%f51, 0f00000000;
	@%p23 bra 	$L__BB0_46;
	ld.global.f32 	%f51, [%rd67+4];
$L__BB0_46:
	add.s64 	%rd20, %rd19, %rd15;
	st.global.f32 	[%rd20], %f51;
	ld.global.u32 	%r125, [%rd68+8];
	setp.ne.s32 	%p24, %r125, 1;
	mov.f32 	%f52, 0f00000000;
	@%p24 bra 	$L__BB0_48;
	ld.global.f32 	%f52, [%rd67+8];
$L__BB0_48:
	add.s64 	%rd21, %rd20, %rd15;
	st.global.f32 	[%rd21], %f52;
	ld.global.u32 	%r126, [%rd68+12];
	setp.ne.s32 	%p25, %r126, 1;
	mov.f32 	%f53, 0f00000000;
	@%p25 bra 	$L__BB0_50;
	ld.global.f32 	%f53, [%rd67+12];
$L__BB0_50:
	add.s64 	%rd53, %rd21, %rd15;
	st.global.f32 	[%rd53], %f53;
	add.s32 	%r169, %r169, 8;
	add.s32 	%r168, %r168, %r57;
	add.s64 	%rd68, %rd68, 32;
	add.s64 	%rd67, %rd67, 32;
	setp.ne.s32 	%p26, %r169, 0;
	mov.u32 	%r171, %r53;
	@%p26 bra 	$L__BB0_34;
$L__BB0_51:
	setp.eq.s32 	%p27, %r50, 0;
	@%p27 bra 	$L__BB0_73;
	add.s64 	%rd24, %rd1, %rd10;
	setp.lt.u32 	%p28, %r51, 3;
	@%p28 bra 	$L__BB0_62;
	mul.wide.u32 	%rd54, %r171, 4;
	add.s64 	%rd25, %rd6, %rd54;
	ld.global.u32 	%r127, [%rd25];
	setp.ne.s32 	%p29, %r127, 1;
	add.s64 	%rd26, %rd24, %rd54;
	mov.f32 	%f54, 0f00000000;
	@%p29 bra 	$L__BB0_55;
	ld.global.f32 	%f54, [%rd26];
$L__BB0_55:
	cvt.u32.u64 	%r128, %rd4;
	add.s32 	%r129, %r171, %r59;
	mad.lo.s32 	%r130, %r129, %r73, %r128;
	mul.wide.s32 	%rd55, %r130, 4;
	add.s64 	%rd27, %rd2, %rd55;
	st.global.f32 	[%rd27], %f54;
	ld.global.u32 	%r131, [%rd25+4];
	setp.ne.s32 	%p30, %r131, 1;
	mov.f32 	%f55, 0f00000000;
	@%p30 bra 	$L__BB0_57;
	ld.global.f32 	%f55, [%rd26+4];
$L__BB0_57:
	mul.wide.s32 	%rd28, %r73, 4;
	add.s64 	%rd29, %rd27, %rd28;
	st.global.f32 	[%rd29], %f55;
	ld.global.u32 	%r132, [%rd25+8];
	setp.ne.s32 	%p31, %r132, 1;
	mov.f32 	%f56, 0f00000000;
	@%p31 bra 	$L__BB0_59;
	ld.global.f32 	%f56, [%rd26+8];
$L__BB0_59:
	add.s64 	%rd30, %rd29, %rd28;
	st.global.f32 	[%rd30], %f56;
	ld.global.u32 	%r133, [%rd25+12];
	setp.ne.s32 	%p32, %r133, 1;
	mov.f32 	%f57, 0f00000000;
	@%p32 bra 	$L__BB0_61;
	ld.global.f32 	%f57, [%rd26+12];
$L__BB0_61:
	add.s64 	%rd56, %rd30, %rd28;
	st.global.f32 	[%rd56], %f57;
	add.s32 	%r171, %r171, 4;
$L__BB0_62:
	setp.eq.s32 	%p33, %r52, 0;
	@%p33 bra 	$L__BB0_73;
	setp.eq.s32 	%p34, %r52, 1;
	@%p34 bra 	$L__BB0_69;
	mul.wide.u32 	%rd57, %r171, 4;
	add.s64 	%rd31, %rd6, %rd57;
	ld.global.u32 	%r134, [%rd31];
	setp.ne.s32 	%p35, %r134, 1;
	add.s64 	%rd32, %rd24, %rd57;
	mov.f32 	%f58, 0f00000000;
	@%p35 bra 	$L__BB0_66;
	ld.global.f32 	%f58, [%rd32];
$L__BB0_66:
	cvt.u32.u64 	%r135, %rd4;
	add.s32 	%r136, %r171, %r59;
	mad.lo.s32 	%r137, %r136, %r73, %r135;
	mul.wide.s32 	%rd58, %r137, 4;
	add.s64 	%rd33, %rd2, %rd58;
	st.global.f32 	[%rd33], %f58;
	ld.global.u32 	%r138, [%rd31+4];
	setp.ne.s32 	%p36, %r138, 1;
	mov.f32 	%f59, 0f00000000;
	@%p36 bra 	$L__BB0_68;
	ld.global.f32 	%f59, [%rd32+4];
$L__BB0_68:
	mul.wide.s32 	%rd59, %r73, 4;
	add.s64 	%rd60, %rd33, %rd59;
	st.global.f32 	[%rd60], %f59;
	add.s32 	%r171, %r171, 2;
$L__BB0_69:
	setp.eq.s32 	%p37, %r54, 0;
	@%p37 bra 	$L__BB0_73;
	mul.wide.u32 	%rd61, %r171, 4;
	add.s64 	%rd62, %rd6, %rd61;
	ld.global.u32 	%r139, [%rd62];
	setp.ne.s32 	%p38, %r139, 1;
	mov.f32 	%f60, 0f00000000;
	@%p38 bra 	$L__BB0_72;
	mul.wide.u32 	%rd63, %r171, 4;
	add.s64 	%rd64, %rd24, %rd63;
	ld.global.f32 	%f60, [%rd64];
$L__BB0_72:
	cvt.u32.u64 	%r140, %rd4;
	add.s32 	%r141, %r171, %r59;
	mad.lo.s32 	%r142, %r141, %r73, %r140;
	mul.wide.s32 	%rd65, %r142, 4;
	add.s64 	%rd66, %rd2, %rd65;
	st.global.f32 	[%rd66], %f60;
$L__BB0_73:
	add.s32 	%r167, %r167, 1;
	setp.ne.s32 	%p39, %r167, %r72;
	@%p39 bra 	$L__BB0_32;
$L__BB0_74:
	ret;

}


// ===== COMPILED SASS (sm_100) =====

	.target	sm_100

	.elftype	@"ET_EXEC"


//--------------------- .note.nv.tkinfo           --------------------------
	.section	.note.nv.tkinfo,"",@"SHT_NOTE"
	.sectionflags	@"SHF_NOTE_NV_TKINFO"
	.tkinfo
        /*0018*/ 	.word	0x00000002
        /*0030*/ 	.string	""
        /*0030*/ 	.string	"ptxas"
        /*0030*/ 	.string	"Cuda compilation tools, release 13.0, V13.0.88"
        /*0030*/ 	.string	"Build cuda_13.0.r13.0/compiler.36424714_0"
        /*0030*/ 	.string	"-arch sm_100 -m 64 "



//--------------------- .note.nv.cuinfo           --------------------------
	.section	.note.nv.cuinfo,"",@"SHT_NOTE"
	.sectionflags	@"SHF_NOTE_NV_CUINFO"
        /*0018*/ 	.short	0x0002
        /*001a*/ 	.short	0x0064
        /*001c*/ 	.short	0x0082
	.zero		2


//--------------------- .nv.info                  --------------------------
	.section	.nv.info,"",@"SHT_CUDA_INFO"
	.align	4


	//----- nvinfo : EIATTR_REGCOUNT
	.align		4
        /*0000*/ 	.byte	0x04, 0x2f
        /*0002*/ 	.short	(.L_1 - .L_0)
	.align		4
.L_0:
        /*0004*/ 	.word	index@(_Z11modelmatrixiiiPfmS_PiS0_m)
        /*0008*/ 	.word	0x0000001e


	//----- nvinfo : EIATTR_FRAME_SIZE
	.align		4
.L_1:
        /*000c*/ 	.byte	0x04, 0x11
        /*000e*/ 	.short	(.L_3 - .L_2)
	.align		4
.L_2:
        /*0010*/ 	.word	index@(_Z11modelmatrixiiiPfmS_PiS0_m)
        /*0014*/ 	.word	0x00000000


	//----- nvinfo : EIATTR_MIN_STACK_SIZE
	.align		4
.L_3:
        /*0018*/ 	.byte	0x04, 0x12
        /*001a*/ 	.short	(.L_5 - .L_4)
	.align		4
.L_4:
        /*001c*/ 	.word	index@(_Z11modelmatrixiiiPfmS_PiS0_m)
        /*0020*/ 	.word	0x00000000
.L_5:


//--------------------- .nv.compat                --------------------------
	.section	.nv.compat,"",@"SHT_CUDA_COMPAT_INFO"
	.align	4
        /*0000*/ 	.byte	0x02, 0x09, 0x00, 0x00, 0x02, 0x02, 0x01, 0x00, 0x02, 0x05, 0x05, 0x00, 0x03, 0x07, 0x01, 0x01
        /*0010*/ 	.byte	0x02, 0x03, 0x00, 0x00, 0x02, 0x06, 0x01, 0x00, 0x04, 0x0b, 0x08, 0x00, 0x09, 0x00, 0x00, 0x00
        /*0020*/ 	.byte	0x00, 0x00, 0x00, 0x00


//--------------------- .nv.info._Z11modelmatrixiiiPfmS_PiS0_m --------------------------
	.section	.nv.info._Z11modelmatrixiiiPfmS_PiS0_m,"",@"SHT_CUDA_INFO"
	.sectionflags	@""
	.align	4


	//----- nvinfo : EIATTR_CUDA_API_VERSION
	.align		4
        /*0000*/ 	.byte	0x04, 0x37
        /*0002*/ 	.short	(.L_7 - .L_6)
.L_6:
        /*0004*/ 	.word	0x00000082


	//----- nvinfo : EIATTR_KPARAM_INFO
	.align		4
.L_7:
        /*0008*/ 	.byte	0x04, 0x17
        /*000a*/ 	.short	(.L_9 - .L_8)
.L_8:
        /*000c*/ 	.word	0x00000000
        /*0010*/ 	.short	0x0008
        /*0012*/ 	.short	0x0038
        /*0014*/ 	.byte	0x00, 0xf0, 0x21, 0x00


	//----- nvinfo : EIATTR_KPARAM_INFO
	.align		4
.L_9:
        /*0018*/ 	.byte	0x04, 0x17
        /*001a*/ 	.short	(.L_11 - .L_10)
.L_10:
        /*001c*/ 	.word	0x00000000
        /*0020*/ 	.short	0x0007
        /*0022*/ 	.short	0x0030
        /*0024*/ 	.byte	0x00, 0xf5, 0x21, 0x00


	//----- nvinfo : EIATTR_KPARAM_INFO
	.align		4
.L_11:
        /*0028*/ 	.byte	0x04, 0x17
        /*002a*/ 	.short	(.L_13 - .L_12)
.L_12:
        /*002c*/ 	.word	0x00000000
        /*0030*/ 	.short	0x0006
        /*0032*/ 	.short	0x0028
        /*0034*/ 	.byte	0x00, 0xf5, 0x21, 0x00


	//----- nvinfo : EIATTR_KPARAM_INFO
	.align		4
.L_13:
        /*0038*/ 	.byte	0x04, 0x17
        /*003a*/ 	.short	(.L_15 - .L_14)
.L_14:
        /*003c*/ 	.word	0x00000000
        /*0040*/ 	.short	0x0005
        /*0042*/ 	.short	0x0020
        /*0044*/ 	.byte	0x00, 0xf5, 0x21, 0x00


	//----- nvinfo : EIATTR_KPARAM_INFO
	.align		4
.L_15:
        /*0048*/ 	.byte	0x04, 0x17
        /*004a*/ 	.short	(.L_17 - .L_16)
.L_16:
        /*004c*/ 	.word	0x00000000
        /*0050*/ 	.short	0x0004
        /*0052*/ 	.short	0x0018
        /*0054*/ 	.byte	0x00, 0xf0, 0x21, 0x00


	//----- nvinfo : EIATTR_KPARAM_INFO
	.align		4
.L_17:
        /*0058*/ 	.byte	0x04, 0x17
        /*005a*/ 	.short	(.L_19 - .L_18)
.L_18:
        /*005c*/ 	.word	0x00000000
        /*0060*/ 	.short	0x0003
        /*0062*/ 	.short	0x0010
        /*0064*/ 	.byte	0x00, 0xf5, 0x21, 0x00


	//----- nvinfo : EIATTR_KPARAM_INFO
	.align		4
.L_19:
        /*0068*/ 	.byte	0x04, 0x17
        /*006a*/ 	.short	(.L_21 - .L_20)
.L_20:
        /*006c*/ 	.word	0x00000000
        /*0070*/ 	.short	0x0002
        /*0072*/ 	.short	0x0008
        /*0074*/ 	.byte	0x00, 0xf0, 0x11, 0x00


	//----- nvinfo : EIATTR_KPARAM_INFO
	.align		4
.L_21:
        /*0078*/ 	.byte	0x04, 0x17
        /*007a*/ 	.short	(.L_23 - .L_22)
.L_22:
        /*007c*/ 	.word	0x00000000
        /*0080*/ 	.short	0x0001
        /*0082*/ 	.short	0x0004
        /*0084*/ 	.byte	0x00, 0xf0, 0x11, 0x00


	//----- nvinfo : EIATTR_KPARAM_INFO
	.align		4
.L_23:
        /*0088*/ 	.byte	0x04, 0x17
        /*008a*/ 	.short	(.L_25 - .L_24)
.L_24:
        /*008c*/ 	.word	0x00000000
        /*0090*/ 	.short	0x0000
        /*0092*/ 	.short	0x0000
        /*0094*/ 	.byte	0x00, 0xf0, 0x11, 0x00


	//----- nvinfo : EIATTR_SPARSE_MMA_MASK
	.align		4
.L_25:
        /*0098*/ 	.byte	0x03, 0x50
        /*009a*/ 	.short	0x0000


	//----- nvinfo : EIATTR_MAXREG_COUNT
	.align		4
        /*009c*/ 	.byte	0x03, 0x1b
        /*009e*/ 	.short	0x00ff


	//----- nvinfo : EIATTR_MERCURY_ISA_VERSION
	.align		4
        /*00a0*/ 	.byte	0x03, 0x5f
        /*00a2*/ 	.short	0x0101


	//----- nvinfo : EIATTR_VRC_CTA_INIT_COUNT
	.align		4
        /*00a4*/ 	.byte	0x02, 0x4a
	.zero		1
	.zero		1


	//----- nvinfo : EIATTR_EXIT_INSTR_OFFSETS
	.align		4
        /*00a8*/ 	.byte	0x04, 0x1c
        /*00aa*/ 	.short	(.L_27 - .L_26)


	//   ....[0]....
.L_26:
        /*00ac*/ 	.word	0x00000040


	//   ....[1]....
        /*00b0*/ 	.word	0x00000fa0


	//   ....[2]....
        /*00b4*/ 	.word	0x00001a70


	//----- nvinfo : EIATTR_CBANK_PARAM_SIZE
	.align		4
.L_27:
        /*00b8*/ 	.byte	0x03, 0x19
        /*00ba*/ 	.short	0x0040


	//----- nvinfo : EIATTR_PARAM_CBANK
	.align		4
        /*00bc*/ 	.byte	0x04, 0x0a
        /*00be*/ 	.short	(.L_29 - .L_28)
	.align		4
.L_28:
        /*00c0*/ 	.word	index@(.nv.constant0._Z11modelmatrixiiiPfmS_PiS0_m)
        /*00c4*/ 	.short	0x0380
        /*00c6*/ 	.short	0x0040


	//----- nvinfo : EIATTR_SW_WAR
	.align		4
.L_29:
        /*00c8*/ 	.byte	0x04, 0x36
        /*00ca*/ 	.short	(.L_31 - .L_30)
.L_30:
        /*00cc*/ 	.word	0x00000008
.L_31:


//--------------------- .nv.callgraph             --------------------------
	.section	.nv.callgraph,"",@"SHT_CUDA_CALLGRAPH"
	.align	4
	.sectionentsize	8
	.align		4
        /*0000*/ 	.word	0x00000000
	.align		4
        /*0004*/ 	.word	0xffffffff
	.align		4
        /*0008*/ 	.word	0x00000000
	.align		4
        /*000c*/ 	.word	0xfffffffe
	.align		4
        /*0010*/ 	.word	0x00000000
	.align		4
        /*0014*/ 	.word	0xfffffffd
	.align		4
        /*0018*/ 	.word	0x00000000
	.align		4
        /*001c*/ 	.word	0xfffffffc


//--------------------- .text._Z11modelmatrixiiiPfmS_PiS0_m --------------------------
	.section	.text._Z11modelmatrixiiiPfmS_PiS0_m,"ax",@progbits
	.align	128
        .global         _Z11modelmatrixiiiPfmS_PiS0_m
        .type           _Z11modelmatrixiiiPfmS_PiS0_m,@function
        .size           _Z11modelmatrixiiiPfmS_PiS0_m,(.L_x_25 - _Z11modelmatrixiiiPfmS_PiS0_m)
        .other          _Z11modelmatrixiiiPfmS_PiS0_m,@"STO_CUDA_ENTRY STV_DEFAULT"
_Z11modelmatrixiiiPfmS_PiS0_m:
.text._Z11modelmatrixiiiPfmS_PiS0_m:
[----:B------:R-:W-:Y:S08]  /*0000*/  LDC R1, c[0x0][0x37c] ;  /* 0x0000df00ff017b82 */ /* 0x000ff00000000800 */
[----:B------:R-:W0:Y:S08]  /*0010*/  S2UR UR8, SR_CTAID.X ;  /* 0x00000000000879c3 */ /* 0x000e300000002500 */
[----:B------:R-:W0:Y:S02]  /*0020*/  LDC R0, c[0x0][0x388] ;  /* 0x0000e200ff007b82 */ /* 0x000e240000000800 */
[----:B0-----:R-:W-:-:S13]  /*0030*/  ISETP.LE.AND P0, PT, R0, UR8, PT ;  /* 0x0000000800007c0c */ /* 0x001fda000bf03270 */
[----:B------:R-:W-:Y:S05]  /*0040*/  @P0 EXIT ;  /* 0x000000000000094d */ /* 0x000fea0003800000 */
[----:B------:R-:W0:Y:S01]  /*0050*/  LDC R9, c[0x0][0x380] ;  /* 0x0000e000ff097b82 */ /* 0x000e220000000800 */
[----:B------:R-:W1:Y:S01]  /*0060*/  LDCU.64 UR4, c[0x0][0x3b0] ;  /* 0x00007600ff0477ac */ /* 0x000e620008000a00 */
[----:B------:R-:W-:Y:S01]  /*0070*/  HFMA2 R6, -RZ, RZ, 0, 0 ;  /* 0x00000000ff067431 */ /* 0x000fe200000001ff */
[----:B------:R-:W1:Y:S01]  /*0080*/  LDCU.64 UR6, c[0x0][0x3b8] ;  /* 0x00007700ff0677ac */ /* 0x000e620008000a00 */
[----:B------:R-:W2:Y:S01]  /*0090*/  LDCU.64 UR10, c[0x0][0x358] ;  /* 0x00006b00ff0a77ac */ /* 0x000ea20008000a00 */
[----:B-1----:R-:W-:Y:S01]  /*00a0*/  UIMAD.WIDE.U32 UR4, UR8, UR6, UR4 ;  /* 0x00000006080472a5 */ /* 0x002fe2000f8e0004 */
[----:B0-----:R-:W-:-:S03]  /*00b0*/  ISETP.GE.AND P0, PT, R9, 0x1, PT ;  /* 0x000000010900780c */ /* 0x001fc60003f06270 */
[----:B------:R-:W-:Y:S02]  /*00c0*/  UIMAD UR6, UR8, UR7, UR5 ;  /* 0x00000007080672a4 */ /* 0x000fe4000f8e0205 */
[----:B------:R-:W-:Y:S02]  /*00d0*/  IMAD.U32 R3, RZ, RZ, UR5 ;  /* 0x00000005ff037e24 */ /* 0x000fe4000f8e00ff */
[----:B------:R-:W-:Y:S02]  /*00e0*/  IMAD.U32 R2, RZ, RZ, UR4 ;  /* 0x00000004ff027e24 */ /* 0x000fe4000f8e00ff */
[----:B------:R-:W-:-:S04]  /*00f0*/  IMAD.U32 R3, RZ, RZ, UR6 ;  /* 0x00000006ff037e24 */ /* 0x000fc8000f8e00ff */
[----:B--2---:R-:W-:Y:S05]  /*0100*/  @!P0 BRA `(.L_x_0) ;  /* 0x0000000c00808947 */ /* 0x004fea0003800000 */
[C---:B------:R-:W-:Y:S01]  /*0110*/  ISETP.GE.U32.AND P0, PT, R9.reuse, 0x4, PT ;  /* 0x000000040900780c */ /* 0x040fe20003f06070 */
[----:B------:R-:W-:Y:S01]  /*0120*/  UIADD3 UR4, UPT, UPT, UR8, 0x1, URZ ;  /* 0x0000000108047890 */ /* 0x000fe2000fffe0ff */
[----:B------:R-:W-:Y:S02]  /*0130*/  LOP3.LUT R17, R9, 0x3, RZ, 0xc0, !PT ;  /* 0x0000000309117812 */ /* 0x000fe400078ec0ff */
[----:B------:R-:W-:-:S03]  /*0140*/  CS2R R6, SRZ ;  /* 0x0000000000067805 */ /* 0x000fc6000001ff00 */
[----:B------:R-:W-:-:S06]  /*0150*/  IMAD.U32 R0, RZ, RZ, UR4 ;  /* 0x00000004ff007e24 */ /* 0x000fcc000f8e00ff */
[----:B------:R-:W-:Y:S05]  /*0160*/  @!P0 BRA `(.L_x_1) ;  /* 0x0000000800208947 */ /* 0x000fea0003800000 */
[----:B------:R-:W0:Y:S01]  /*0170*/  LDC R8, c[0x0][0x380] ;  /* 0x0000e000ff087b82 */ /* 0x000e220000000800 */
[----:B------:R-:W-:Y:S01]  /*0180*/  LOP3.LUT R7, R9, 0x7ffffffc, RZ, 0xc0, !PT ;  /* 0x7ffffffc09077812 */ /* 0x000fe200078ec0ff */
[----:B------:R-:W-:Y:S01]  /*0190*/  IMAD.MOV.U32 R6, RZ, RZ, RZ ;  /* 0x000000ffff067224 */ /* 0x000fe200078e00ff */
[----:B------:R-:W-:Y:S01]  /*01a0*/  MOV R11, 0x1 ;  /* 0x00000001000b7802 */ /* 0x000fe20000000f00 */
[----:B------:R-:W-:-:S07]  /*01b0*/  IMAD.MOV.U32 R10, RZ, RZ, RZ ;  /* 0x000000ffff0a7224 */ /* 0x000fce00078e00ff */
.L_x_10:
[----:B0123--:R-:W-:Y:S01]  /*01c0*/  LOP3.LUT R4, RZ, R10, RZ, 0x33, !PT ;  /* 0x0000000aff047212 */ /* 0x00ffe200078e33ff */
[----:B0-----:R-:W-:-:S04]  /*01d0*/  IMAD.MOV.U32 R9, RZ, RZ, R8 ;  /* 0x000000ffff097224 */ /* 0x001fc800078e0008 */
[----:B------:R-:W-:-:S05]  /*01e0*/  IMAD.IADD R4, R4, 0x1, R9 ;  /* 0x0000000104047824 */ /* 0x000fca00078e0209 */
[----:B------:R-:W-:Y:S01]  /*01f0*/  SHF.L.U32 R15, R11, R4, RZ ;  /* 0x000000040b0f7219 */ /* 0x000fe200000006ff */
[----:B------:R-:W-:-:S03]  /*0200*/  IMAD.WIDE.U32 R4, R10, 0x4, R2 ;  /* 0x000000040a047825 */ /* 0x000fc600078e0002 */
[----:B------:R-:W-:-:S13]  /*0210*/  ISETP.GE.AND P0, PT, R0, R15, PT ;  /* 0x0000000f0000720c */ /* 0x000fda0003f06270 */
[----:B------:R-:W-:Y:S05]  /*0220*/  @!P0 BRA `(.L_x_2) ;  /* 0x0000000000688947 */ /* 0x000fea0003800000 */
[-C--:B------:R-:W-:Y:S01]  /*0230*/  IABS R14, R15.reuse ;  /* 0x0000000f000e7213 */ /* 0x080fe20000000000 */
[----:B------:R1:W-:Y:S01]  /*0240*/  STG.E desc[UR10][R4.64], R11 ;  /* 0x0000000b04007986 */ /* 0x0003e2000c10190a */
[----:B------:R-:W-:Y:S01]  /*0250*/  IABS R18, R15 ;  /* 0x0000000f00127213 */ /* 0x000fe20000000000 */
[----:B------:R-:W-:Y:S01]  /*0260*/  VIADD R6, R6, 0x1 ;  /* 0x0000000106067836 */ /* 0x000fe20000000000 */
[----:B------:R-:W0:Y:S01]  /*0270*/  I2F.RP R16, R14 ;  /* 0x0000000e00107306 */ /* 0x000e220000209400 */
[----:B------:R-:W-:Y:S02]  /*0280*/  ISETP.GE.AND P2, PT, R0, RZ, PT ;  /* 0x000000ff0000720c */ /* 0x000fe40003f46270 */
[----:B------:R-:W-:-:S05]  /*0290*/  IMAD.MOV R18, RZ, RZ, -R18 ;  /* 0x000000ffff127224 */ /* 0x000fca00078e0a12 */
[----:B0-----:R-:W0:Y:S02]  /*02a0*/  MUFU.RCP R16, R16 ;  /* 0x0000001000107308 */ /* 0x001e240000001000 */
[----:B0-----:R-:W-:Y:S01]  /*02b0*/  VIADD R12, R16, 0xffffffe ;  /* 0x0ffffffe100c7836 */ /* 0x001fe20000000000 */
[----:B------:R-:W-:-:S05]  /*02c0*/  IABS R16, R0 ;  /* 0x0000000000107213 */ /* 0x000fca0000000000 */
[----:B------:R0:W2:Y:S02]  /*02d0*/  F2I.FTZ.U32.TRUNC.NTZ R13, R12 ;  /* 0x0000000c000d7305 */ /* 0x0000a4000021f000 */
[----:B0-----:R-:W-:Y:S01]  /*02e0*/  IMAD.MOV.U32 R12, RZ, RZ, RZ ;  /* 0x000000ffff0c7224 */ /* 0x001fe200078e00ff */
[----:B--2---:R-:W-:-:S05]  /*02f0*/  IADD3 R19, PT, PT, RZ, -R13, RZ ;  /* 0x8000000dff137210 */ /* 0x004fca0007ffe0ff */
[----:B------:R-:W-:-:S04]  /*0300*/  IMAD R19, R19, R14, RZ ;  /* 0x0000000e13137224 */ /* 0x000fc800078e02ff */
[----:B------:R-:W-:-:S06]  /*0310*/  IMAD.HI.U32 R13, R13, R19, R12 ;  /* 0x000000130d0d7227 */ /* 0x000fcc00078e000c */
[----:B------:R-:W-:-:S04]  /*0320*/  IMAD.HI.U32 R13, R13, R16, RZ ;  /* 0x000000100d0d7227 */ /* 0x000fc800078e00ff */
[----:B------:R-:W-:-:S05]  /*0330*/  IMAD R13, R13, R18, R16 ;  /* 0x000000120d0d7224 */ /* 0x000fca00078e0210 */
[----:B------:R-:W-:-:S13]  /*0340*/  ISETP.GT.U32.AND P0, PT, R14, R13, PT ;  /* 0x0000000d0e00720c */ /* 0x000fda0003f04070 */
[----:B------:R-:W-:Y:S01]  /*0350*/  @!P0 IMAD.IADD R13, R13, 0x1, -R14 ;  /* 0x000000010d0d8824 */ /* 0x000fe200078e0a0e */
[----:B------:R-:W-:-:S04]  /*0360*/  ISETP.NE.AND P0, PT, R15, RZ, PT ;  /* 0x000000ff0f00720c */ /* 0x000fc80003f05270 */
[----:B------:R-:W-:-:S13]  /*0370*/  ISETP.GT.U32.AND P1, PT, R14, R13, PT ;  /* 0x0000000d0e00720c */ /* 0x000fda0003f24070 */
[----:B------:R-:W-:-:S05]  /*0380*/  @!P1 IADD3 R13, PT, PT, R13, -R14, RZ ;  /* 0x8000000e0d0d9210 */ /* 0x000fca0007ffe0ff */
[----:B------:R-:W-:-:S04]  /*0390*/  IMAD.MOV.U32 R0, RZ, RZ, R13 ;  /* 0x000000ffff007224 */ /* 0x000fc800078e000d */
[----:B------:R-:W-:Y:S01]  /*03a0*/  @!P2 IMAD.MOV R0, RZ, RZ, -R0 ;  /* 0x000000ffff00a224 */ /* 0x000fe200078e0a00 */
[----:B------:R-:W-:Y:S01]  /*03b0*/  @!P0 LOP3.LUT R0, RZ, R15, RZ, 0x33, !PT ;  /* 0x0000000fff008212 */ /* 0x000fe200078e33ff */
[----:B-1----:R-:W-:Y:S06]  /*03c0*/  BRA `(.L_x_3) ;  /* 0x0000000000047947 */ /* 0x002fec0003800000 */
.L_x_2:
[----:B------:R0:W-:Y:S02]  /*03d0*/  STG.E desc[UR10][R4.64], RZ ;  /* 0x000000ff04007986 */ /* 0x0001e4000c10190a */
.L_x_3:
[----:B------:R-:W-:-:S05]  /*03e0*/  IADD3 R12, PT, PT, -R10, R9, RZ ;  /* 0x000000090a0c7210 */ /* 0x000fca0007ffe1ff */
[----:B------:R-:W-:-:S05]  /*03f0*/  VIADD R14, R12, 0xfffffffe ;  /* 0xfffffffe0c0e7836 */ /* 0x000fca0000000000 */
[----:B------:R-:W-:-:S04]  /*0400*/  SHF.L.U32 R13, R11, R14, RZ ;  /* 0x0000000e0b0d7219 */ /* 0x000fc800000006ff */
[----:B------:R-:W-:-:S13]  /*0410*/  ISETP.GE.AND P0, PT, R0, R13, PT ;  /* 0x0000000d0000720c */ /* 0x000fda0003f06270 */
[----:B------:R-:W-:Y:S05]  /*0420*/  @!P0 BRA `(.L_x_4) ;  /* 0x0000000000688947 */ /* 0x000fea0003800000 */
[-C--:B------:R-:W-:Y:S01]  /*0430*/  IABS R16, R13.reuse ;  /* 0x0000000d00107213 */ /* 0x080fe20000000000 */
[----:B------:R1:W-:Y:S01]  /*0440*/  STG.E desc[UR10][R4.64+0x4], R11 ;  /* 0x0000040b04007986 */ /* 0x0003e2000c10190a */
[----:B------:R-:W-:Y:S01]  /*0450*/  IABS R21, R13 ;  /* 0x0000000d00157213 */ /* 0x000fe20000000000 */
[----:B------:R-:W-:Y:S01]  /*0460*/  VIADD R6, R6, 0x1 ;  /* 0x0000000106067836 */ /* 0x000fe20000000000 */
[----:B------:R-:W2:Y:S01]  /*0470*/  I2F.RP R18, R16 ;  /* 0x0000001000127306 */ /* 0x000ea20000209400 */
[----:B------:R-:W-:Y:S02]  /*0480*/  IABS R20, R0 ;  /* 0x0000000000147213 */ /* 0x000fe40000000000 */
[----:B------:R-:W-:-:S05]  /*0490*/  ISETP.GE.AND P2, PT, R0, RZ, PT ;  /* 0x000000ff0000720c */ /* 0x000fca0003f46270 */
[----:B--2---:R-:W2:Y:S02]  /*04a0*/  MUFU.RCP R18, R18 ;  /* 0x0000001200127308 */ /* 0x004ea40000001000 */
[----:B--2---:R-:W-:Y:S01]  /*04b0*/  VIADD R14, R18, 0xffffffe ;  /* 0x0ffffffe120e7836 */ /* 0x004fe20000000000 */
[----:B------:R-:W-:-:S05]  /*04c0*/  IADD3 R18, PT, PT, RZ, -R21, RZ ;  /* 0x80000015ff127210 */ /* 0x000fca0007ffe0ff */
[----:B------:R2:W3:Y:S02]  /*04d0*/  F2I.FTZ.U32.TRUNC.NTZ R15, R14 ;  /* 0x0000000e000f7305 */ /* 0x0004e4000021f000 */
[----:B--2---:R-:W-:Y:S02]  /*04e0*/  IMAD.MOV.U32 R14, RZ, RZ, RZ ;  /* 0x000000ffff0e7224 */ /* 0x004fe400078e00ff */
[----:B---3--:R-:W-:-:S04]  /*04f0*/  IMAD.MOV R19, RZ, RZ, -R15 ;  /* 0x000000ffff137224 */ /* 0x008fc800078e0a0f */
        /* <DEDUP_REMOVED lines=8> */
[----:B------:R-:W-:-:S05]  /*0580*/  @!P1 IMAD.IADD R15, R15, 0x1, -R16 ;  /* 0x000000010f0f9824 */ /* 0x000fca00078e0a10 */
[----:B------:R-:W-:-:S05]  /*0590*/  MOV R0, R15 ;  /* 0x0000000f00007202 */ /* 0x000fca0000000f00 */
[----:B------:R-:W-:Y:S01]  /*05a0*/  @!P2 IMAD.MOV R0, RZ, RZ, -R0 ;  /* 0x000000ffff00a224 */ /* 0x000fe200078e0a00 */
[----:B------:R-:W-:Y:S01]  /*05b0*/  @!P0 LOP3.LUT R0, RZ, R13, RZ, 0x33, !PT ;  /* 0x0000000dff008212 */ /* 0x000fe200078e33ff */
[----:B-1----:R-:W-:Y:S06]  /*05c0*/  BRA `(.L_x_5) ;  /* 0x0000000000047947 */ /* 0x002fec0003800000 */
.L_x_4:
[----:B------:R1:W-:Y:S02]  /*05d0*/  STG.E desc[UR10][R4.64+0x4], RZ ;  /* 0x000004ff04007986 */ /* 0x0003e4000c10190a */
.L_x_5:
[----:B------:R-:W-:-:S05]  /*05e0*/  VIADD R14, R12, 0xfffffffd ;  /* 0xfffffffd0c0e7836 */ /* 0x000fca0000000000 */
[----:B------:R-:W-:-:S04]  /*05f0*/  SHF.L.U32 R13, R11, R14, RZ ;  /* 0x0000000e0b0d7219 */ /* 0x000fc800000006ff */
[----:B------:R-:W-:-:S13]  /*0600*/  ISETP.GE.AND P0, PT, R0, R13, PT ;  /* 0x0000000d0000720c */ /* 0x000fda0003f06270 */
[----:B------:R-:W-:Y:S05]  /*0610*/  @!P0 BRA `(.L_x_6) ;  /* 0x0000000000688947 */ /* 0x000fea0003800000 */
[-C--:B------:R-:W-:Y:S01]  /*0620*/  IABS R16, R13.reuse ;  /* 0x0000000d00107213 */ /* 0x080fe20000000000 */
[----:B------:R2:W-:Y:S01]  /*0630*/  STG.E desc[UR10][R4.64+0x8], R11 ;  /* 0x0000080b04007986 */ /* 0x0005e2000c10190a */
[----:B------:R-:W-:Y:S02]  /*0640*/  IABS R21, R13 ;  /* 0x0000000d00157213 */ /* 0x000fe40000000000 */
[----:B------:R-:W3:Y:S01]  /*0650*/  I2F.RP R18, R16 ;  /* 0x0000001000127306 */ /* 0x000ee20000209400 */
[----:B------:R-:W-:Y:S02]  /*0660*/  IABS R20, R0 ;  /* 0x0000000000147213 */ /* 0x000fe40000000000 */
[----:B------:R-:W-:Y:S02]  /*0670*/  ISETP.GE.AND P2, PT, R0, RZ, PT ;  /* 0x000000ff0000720c */ /* 0x000fe40003f46270 */
[----:B------:R-:W-:-:S03]  /*0680*/  IADD3 R6, PT, PT, R6, 0x1, RZ ;  /* 0x0000000106067810 */ /* 0x000fc60007ffe0ff */
[----:B---3--:R-:W3:Y:S02]  /*0690*/  MUFU.RCP R18, R18 ;  /* 0x0000001200127308 */ /* 0x008ee40000001000 */
[----:B---3--:R-:W-:Y:S01]  /*06a0*/  IADD3 R14, PT, PT, R18, 0xffffffe, RZ ;  /* 0x0ffffffe120e7810 */ /* 0x008fe20007ffe0ff */
[----:B------:R-:W-:-:S05]  /*06b0*/  IMAD.MOV R18, RZ, RZ, -R21 ;  /* 0x000000ffff127224 */ /* 0x000fca00078e0a15 */
[----:B------:R3:W4:Y:S02]  /*06c0*/  F2I.FTZ.U32.TRUNC.NTZ R15, R14 ;  /* 0x0000000e000f7305 */ /* 0x000724000021f000 */
[----:B---3--:R-:W-:Y:S02]  /*06d0*/  IMAD.MOV.U32 R14, RZ, RZ, RZ ;  /* 0x000000ffff0e7224 */ /* 0x008fe400078e00ff */
[----:B----4-:R-:W-:-:S04]  /*06e0*/  IMAD.MOV R19, RZ, RZ, -R15 ;  /* 0x000000ffff137224 */ /* 0x010fc800078e0a0f */
[----:B------:R-:W-:-:S04]  /*06f0*/  IMAD R19, R19, R16, RZ ;  /* 0x0000001013137224 */ /* 0x000fc800078e02ff */
[----:B------:R-:W-:-:S06]  /*0700*/  IMAD.HI.U32 R15, R15, R19, R14 ;  /* 0x000000130f0f7227 */ /* 0x000fcc00078e000e */
[----:B------:R-:W-:-:S04]  /*0710*/  IMAD.HI.U32 R15, R15, R20, RZ ;  /* 0x000000140f0f7227 */ /* 0x000fc800078e00ff */
[----:B------:R-:W-:-:S05]  /*0720*/  IMAD R15, R15, R18, R20 ;  /* 0x000000120f0f7224 */ /* 0x000fca00078e0214 */
[----:B------:R-:W-:-:S13]  /*0730*/  ISETP.GT.U32.AND P0, PT, R16, R15, PT ;  /* 0x0000000f1000720c */ /* 0x000fda0003f04070 */
[----:B------:R-:W-:Y:S02]  /*0740*/  @!P0 IADD3 R15, PT, PT, R15, -R16, RZ ;  /* 0x800000100f0f8210 */ /* 0x000fe40007ffe0ff */
[----:B------:R-:W-:Y:S02]  /*0750*/  ISETP.NE.AND P0, PT, R13, RZ, PT ;  /* 0x000000ff0d00720c */ /* 0x000fe40003f05270 */
[----:B------:R-:W-:-:S13]  /*0760*/  ISETP.GT.U32.AND P1, PT, R16, R15, PT ;  /* 0x0000000f1000720c */ /* 0x000fda0003f24070 */
[----:B------:R-:W-:-:S04]  /*0770*/  @!P1 IMAD.IADD R15, R15, 0x1, -R16 ;  /* 0x000000010f0f9824 */ /* 0x000fc800078e0a10 */
[----:B------:R-:W-:-:S04]  /*0780*/  IMAD.MOV.U32 R0, RZ, RZ, R15 ;  /* 0x000000ffff007224 */ /* 0x000fc800078e000f */
[----:B------:R-:W-:Y:S01]  /*0790*/  @!P2 IMAD.MOV R0, RZ, RZ, -R0 ;  /* 0x000000ffff00a224 */ /* 0x000fe200078e0a00 */
[----:B------:R-:W-:Y:S01]  /*07a0*/  @!P0 LOP3.LUT R0, RZ, R13, RZ, 0x33, !PT ;  /* 0x0000000dff008212 */ /* 0x000fe200078e33ff */
[----:B--2---:R-:W-:Y:S06]  /*07b0*/  BRA `(.L_x_7) ;  /* 0x0000000000047947 */ /* 0x004fec0003800000 */
.L_x_6:
[----:B------:R2:W-:Y:S02]  /*07c0*/  STG.E desc[UR10][R4.64+0x8], RZ ;  /* 0x000008ff04007986 */ /* 0x0005e4000c10190a */
.L_x_7:
[----:B------:R-:W-:-:S05]  /*07d0*/  VIADD R12, R12, 0xfffffffc ;  /* 0xfffffffc0c0c7836 */ /* 0x000fca0000000000 */
[----:B------:R-:W-:-:S04]  /*07e0*/  SHF.L.U32 R15, R11, R12, RZ ;  /* 0x0000000c0b0f7219 */ /* 0x000fc800000006ff */
[----:B------:R-:W-:-:S13]  /*07f0*/  ISETP.GE.AND P0, PT, R0, R15, PT ;  /* 0x0000000f0000720c */ /* 0x000fda0003f06270 */
[----:B------:R-:W-:Y:S05]  /*0800*/  @!P0 BRA `(.L_x_8) ;  /* 0x0000000000688947 */ /* 0x000fea0003800000 */
[-C--:B------:R-:W-:Y:S01]  /*0810*/  IABS R14, R15.reuse ;  /* 0x0000000f000e7213 */ /* 0x080fe20000000000 */
[----:B------:R3:W-:Y:S01]  /*0820*/  STG.E desc[UR10][R4.64+0xc], R11 ;  /* 0x00000c0b04007986 */ /* 0x0007e2000c10190a */
[----:B------:R-:W-:Y:S02]  /*0830*/  IABS R20, R15 ;  /* 0x0000000f00147213 */ /* 0x000fe40000000000 */
[----:B------:R-:W4:Y:S01]  /*0840*/  I2F.RP R16, R14 ;  /* 0x0000000e00107306 */ /* 0x000f220000209400 */
[----:B------:R-:W-:Y:S02]  /*0850*/  IABS R18, R0 ;  /* 0x0000000000127213 */ /* 0x000fe40000000000 */
[----:B------:R-:W-:Y:S02]  /*0860*/  ISETP.GE.AND P2, PT, R0, RZ, PT ;  /* 0x000000ff0000720c */ /* 0x000fe40003f46270 */
[----:B------:R-:W-:-:S03]  /*0870*/  IADD3 R6, PT, PT, R6, 0x1, RZ ;  /* 0x0000000106067810 */ /* 0x000fc60007ffe0ff */
[----:B----4-:R-:W4:Y:S02]  /*0880*/  MUFU.RCP R16, R16 ;  /* 0x0000001000107308 */ /* 0x010f240000001000 */
[----:B----4-:R-:W-:Y:S01]  /*0890*/  VIADD R12, R16, 0xffffffe ;  /* 0x0ffffffe100c7836 */ /* 0x010fe20000000000 */
[----:B------:R-:W-:-:S05]  /*08a0*/  IADD3 R16, PT, PT, RZ, -R20, RZ ;  /* 0x80000014ff107210 */ /* 0x000fca0007ffe0ff */
[----:B------:R4:W5:Y:S02]  /*08b0*/  F2I.FTZ.U32.TRUNC.NTZ R13, R12 ;  /* 0x0000000c000d7305 */ /* 0x000964000021f000 */
[----:B----4-:R-:W-:Y:S02]  /*08c0*/  IMAD.MOV.U32 R12, RZ, RZ, RZ ;  /* 0x000000ffff0c7224 */ /* 0x010fe400078e00ff */
[----:B-----5:R-:W-:-:S04]  /*08d0*/  IMAD.MOV R19, RZ, RZ, -R13 ;  /* 0x000000ffff137224 */ /* 0x020fc800078e0a0d */
        /* <DEDUP_REMOVED lines=12> */
[----:B---3--:R-:W-:Y:S06]  /*09a0*/  BRA `(.L_x_9) ;  /* 0x0000000000047947 */ /* 0x008fec0003800000 */
.L_x_8:
[----:B------:R3:W-:Y:S02]  /*09b0*/  STG.E desc[UR10][R4.64+0xc], RZ ;  /* 0x00000cff04007986 */ /* 0x0007e4000c10190a */
.L_x_9:
[----:B------:R-:W-:-:S05]  /*09c0*/  VIADD R10, R10, 0x4 ;  /* 0x000000040a0a7836 */ /* 0x000fca0000000000 */
[----:B------:R-:W-:-:S13]  /*09d0*/  ISETP.NE.AND P0, PT, R10, R7, PT ;  /* 0x000000070a00720c */ /* 0x000fda0003f05270 */
[----:B------:R-:W-:Y:S05]  /*09e0*/  @P0 BRA `(.L_x_10) ;  /* 0xfffffff400f40947 */ /* 0x000fea000383ffff */
.L_x_1:
[----:B------:R-:W-:-:S13]  /*09f0*/  ISETP.NE.AND P0, PT, R17, RZ, PT ;  /* 0x000000ff1100720c */ /* 0x000fda0003f05270 */
[----:B------:R-:W-:Y:S05]  /*0a00*/  @!P0 BRA `(.L_x_0) ;  /* 0x0000000400408947 */ /* 0x000fea0003800000 */
[----:B------:R-:W-:-:S13]  /*0a10*/  ISETP.NE.AND P0, PT, R17, 0x1, PT ;  /* 0x000000011100780c */ /* 0x000fda0003f05270 */
[----:B------:R-:W-:Y:S05]  /*0a20*/  @!P0 BRA `(.L_x_11) ;  /* 0x0000000400088947 */ /* 0x000fea0003800000 */
[----:B0123--:R-:W-:Y:S01]  /*0a30*/  LOP3.LUT R4, RZ, R7, RZ, 0x33, !PT ;  /* 0x00000007ff047212 */ /* 0x00ffe200078e33ff */
[----:B------:R-:W-:-:S03]  /*0a40*/  IMAD.MOV.U32 R11, RZ, RZ, 0x1 ;  /* 0x00000001ff0b7424 */ /* 0x000fc600078e00ff */
[----:B------:R-:W-:-:S04]  /*0a50*/  IADD3 R4, PT, PT, R4, R9, RZ ;  /* 0x0000000904047210 */ /* 0x000fc80007ffe0ff */
[----:B------:R-:W-:Y:S01]  /*0a60*/  SHF.L.U32 R17, R11, R4, RZ ;  /* 0x000000040b117219 */ /* 0x000fe200000006ff */
[----:B------:R-:W-:-:S03]  /*0a70*/  IMAD.WIDE.U32 R4, R7, 0x4, R2 ;  /* 0x0000000407047825 */ /* 0x000fc600078e0002 */
[----:B------:R-:W-:-:S13]  /*0a80*/  ISETP.GE.AND P0, PT, R0, R17, PT ;  /* 0x000000110000720c */ /* 0x000fda0003f06270 */
[----:B------:R-:W-:Y:S05]  /*0a90*/  @!P0 BRA `(.L_x_12) ;  /* 0x0000000000688947 */ /* 0x000fea0003800000 */
[-C--:B------:R-:W-:Y:S01]  /*0aa0*/  IABS R10, R17.reuse ;  /* 0x00000011000a7213 */ /* 0x080fe20000000000 */
[----:B------:R0:W-:Y:S01]  /*0ab0*/  STG.E desc[UR10][R4.64], R11 ;  /* 0x0000000b04007986 */ /* 0x0001e2000c10190a */
[----:B------:R-:W-:Y:S02]  /*0ac0*/  IABS R16, R17 ;  /* 0x0000001100107213 */ /* 0x000fe40000000000 */
[----:B------:R-:W1:Y:S01]  /*0ad0*/  I2F.RP R8, R10 ;  /* 0x0000000a00087306 */ /* 0x000e620000209400 */
[----:B------:R-:W-:Y:S02]  /*0ae0*/  IABS R14, R0 ;  /* 0x00000000000e7213 */ /* 0x000fe40000000000 */
[----:B------:R-:W-:Y:S02]  /*0af0*/  ISETP.GE.AND P2, PT, R0, RZ, PT ;  /* 0x000000ff0000720c */ /* 0x000fe40003f46270 */
[----:B------:R-:W-:-:S03]  /*0b00*/  IADD3 R6, PT, PT, R6, 0x1, RZ ;  /* 0x0000000106067810 */ /* 0x000fc60007ffe0ff */
[----:B-1----:R-:W1:Y:S02]  /*0b10*/  MUFU.RCP R8, R8 ;  /* 0x0000000800087308 */ /* 0x002e640000001000 */
[----:B-1----:R-:W-:Y:S01]  /*0b20*/  VIADD R12, R8, 0xffffffe ;  /* 0x0ffffffe080c7836 */ /* 0x002fe20000000000 */
[----:B------:R-:W-:-:S05]  /*0b30*/  IADD3 R8, PT, PT, RZ, -R16, RZ ;  /* 0x80000010ff087210 */ /* 0x000fca0007ffe0ff */
[----:B------:R1:W2:Y:S02]  /*0b40*/  F2I.FTZ.U32.TRUNC.NTZ R13, R12 ;  /* 0x0000000c000d7305 */ /* 0x0002a4000021f000 */
[----:B-1----:R-:W-:Y:S02]  /*0b50*/  IMAD.MOV.U32 R12, RZ, RZ, RZ ;  /* 0x000000ffff0c7224 */ /* 0x002fe400078e00ff */
[----:B--2---:R-:W-:-:S04]  /*0b60*/  IMAD.MOV R15, RZ, RZ, -R13 ;  /* 0x000000ffff0f7224 */ /* 0x004fc800078e0a0d */
        /* <DEDUP_REMOVED lines=12> */
[----:B0-----:R-:W-:Y:S06]  /*0c30*/  BRA `(.L_x_13) ;  /* 0x0000000000047947 */ /* 0x001fec0003800000 */
.L_x_12:
[----:B------:R0:W-:Y:S02]  /*0c40*/  STG.E desc[UR10][R4.64], RZ ;  /* 0x000000ff04007986 */ /* 0x0001e4000c10190a */
.L_x_13:
[----:B------:R-:W-:-:S04]  /*0c50*/  IADD3 R8, PT, PT, -R7, -0x2, R9 ;  /* 0xfffffffe07087810 */ /* 0x000fc80007ffe109 */
[----:B------:R-:W-:-:S04]  /*0c60*/  SHF.L.U32 R17, R11, R8, RZ ;  /* 0x000000080b117219 */ /* 0x000fc800000006ff */
        /* <DEDUP_REMOVED lines=12> */
[----:B------:R1:W3:Y:S02]  /*0d30*/  F2I.FTZ.U32.TRUNC.NTZ R13, R12 ;  /* 0x0000000c000d7305 */ /* 0x0002e4000021f000 */
[----:B-1----:R-:W-:Y:S02]  /*0d40*/  IMAD.MOV.U32 R12, RZ, RZ, RZ ;  /* 0x000000ffff0c7224 */ /* 0x002fe400078e00ff */
        /* <DEDUP_REMOVED lines=13> */
[----:B--2---:R-:W-:Y:S06]  /*0e20*/  BRA `(.L_x_15) ;  /* 0x0000000000047947 */ /* 0x004fec0003800000 */
.L_x_14:
[----:B------:R1:W-:Y:S02]  /*0e30*/  STG.E desc[UR10][R4.64+0x4], RZ ;  /* 0x000004ff04007986 */ /* 0x0003e4000c10190a */
.L_x_15:
[----:B------:R-:W-:-:S07]  /*0e40*/  VIADD R7, R7, 0x2 ;  /* 0x0000000207077836 */ /* 0x000fce0000000000 */
.L_x_11:
[----:B0123--:R-:W-:-:S04]  /*0e50*/  LOP3.LUT R4, R9, 0x1, RZ, 0xc0, !PT ;  /* 0x0000000109047812 */ /* 0x00ffc800078ec0ff */
[----:B------:R-:W-:-:S13]  /*0e60*/  ISETP.NE.U32.AND P0, PT, R4, 0x1, PT ;  /* 0x000000010400780c */ /* 0x000fda0003f05070 */
[----:B------:R-:W-:Y:S05]  /*0e70*/  @P0 BRA `(.L_x_0) ;  /* 0x0000000000240947 */ /* 0x000fea0003800000 */
[----:B------:R-:W-:Y:S01]  /*0e80*/  LOP3.LUT R4, RZ, R7, RZ, 0x33, !PT ;  /* 0x00000007ff047212 */ /* 0x000fe200078e33ff */
[----:B------:R-:W-:-:S03]  /*0e90*/  IMAD.MOV.U32 R11, RZ, RZ, 0x1 ;  /* 0x00000001ff0b7424 */ /* 0x000fc600078e00ff */
[----:B------:R-:W-:-:S04]  /*0ea0*/  IADD3 R4, PT, PT, R4, R9, RZ ;  /* 0x0000000904047210 */ /* 0x000fc80007ffe0ff */
[----:B------:R-:W-:-:S04]  /*0eb0*/  SHF.L.U32 R5, R11, R4, RZ ;  /* 0x000000040b057219 */ /* 0x000fc800000006ff */
[----:B------:R-:W-:Y:S01]  /*0ec0*/  ISETP.GE.AND P0, PT, R0, R5, PT ;  /* 0x000000050000720c */ /* 0x000fe20003f06270 */
[----:B------:R-:W-:-:S12]  /*0ed0*/  IMAD.WIDE.U32 R4, R7, 0x4, R2 ;  /* 0x0000000407047825 */ /* 0x000fd800078e0002 */
[----:B------:R4:W-:Y:S01]  /*0ee0*/  @P0 STG.E desc[UR10][R4.64], R11 ;  /* 0x0000000b04000986 */ /* 0x0009e2000c10190a */
[----:B------:R-:W-:-:S03]  /*0ef0*/  @P0 VIADD R6, R6, 0x1 ;  /* 0x0000000106060836 */ /* 0x000fc60000000000 */
[----:B------:R4:W-:Y:S04]  /*0f00*/  @!P0 STG.E desc[UR10][R4.64], RZ ;  /* 0x000000ff04008986 */ /* 0x0009e8000c10190a */
.L_x_0:
[----:B------:R-:W5:Y:S01]  /*0f10*/  LDCU UR6, c[0x0][0x384] ;  /* 0x00007080ff0677ac */ /* 0x000f620008000800 */
[----:B------:R-:W0:Y:S01]  /*0f20*/  LDCU.64 UR4, c[0x0][0x3a8] ;  /* 0x00007500ff0477ac */ /* 0x000e220008000a00 */
[----:B-----5:R-:W-:Y:S01]  /*0f30*/  VIMNMX R0, PT, PT, R9, UR6, PT ;  /* 0x0000000609007c48 */ /* 0x020fe2000bfe0100 */
[----:B0-----:R-:W-:-:S03]  /*0f40*/  ULEA UR4, UP0, UR8, UR4, 0x2 ;  /* 0x0000000408047291 */ /* 0x001fc6000f8010ff */
[----:B------:R-:W-:Y:S01]  /*0f50*/  ISETP.GE.AND P0, PT, R0, 0x1, PT ;  /* 0x000000010000780c */ /* 0x000fe20003f06270 */
[----:B------:R-:W-:Y:S02]  /*0f60*/  ULEA.HI.X UR5, UR8, UR5, URZ, 0x2, UP0 ;  /* 0x0000000508057291 */ /* 0x000fe400080f14ff */
[----:B-1234-:R-:W-:-:S04]  /*0f70*/  IMAD.U32 R4, RZ, RZ, UR4 ;  /* 0x00000004ff047e24 */ /* 0x01efc8000f8e00ff */
[----:B------:R-:W-:-:S05]  /*0f80*/  MOV R5, UR5 ;  /* 0x0000000500057c02 */ /* 0x000fca0008000f00 */
[----:B------:R0:W-:Y:S01]  /*0f90*/  STG.E desc[UR10][R4.64], R6 ;  /* 0x0000000604007986 */ /* 0x0001e2000c10190a */
[----:B------:R-:W-:Y:S05]  /*0fa0*/  @!P0 EXIT ;  /* 0x000000000000894d */ /* 0x000fea0003800000 */
[----:B------:R-:W1:Y:S01]  /*0fb0*/  LDC R8, c[0x0][0x388] ;  /* 0x0000e200ff087b82 */ /* 0x000e620000000800 */
[----:B------:R-:W2:Y:S01]  /*0fc0*/  LDCU.64 UR4, c[0x0][0x3b0] ;  /* 0x00007600ff0477ac */ /* 0x000ea20008000a00 */
[----:B------:R-:W-:Y:S01]  /*0fd0*/  LOP3.LUT R20, R9, 0x7, RZ, 0xc0, !PT ;  /* 0x0000000709147812 */ /* 0x000fe200078ec0ff */
[----:B------:R-:W-:Y:S01]  /*0fe0*/  IMAD.MOV.U32 R11, RZ, RZ, RZ ;  /* 0x000000ffff0b7224 */ /* 0x000fe200078e00ff */
[----:B------:R-:W2:Y:S03]  /*0ff0*/  LDCU.64 UR6, c[0x0][0x3b8] ;  /* 0x00007700ff0677ac */ /* 0x000ea60008000a00 */
[----:B------:R-:W-:-:S05]  /*1000*/  VIADD R0, R20, 0xffffffff ;  /* 0xffffffff14007836 */ /* 0x000fca0000000000 */
[----:B------:R-:W-:Y:S02]  /*1010*/  ISETP.GE.U32.AND P0, PT, R0, 0x3, PT ;  /* 0x000000030000780c */ /* 0x000fe40003f06070 */
[----:B------:R-:W-:-:S04]  /*1020*/  LOP3.LUT R0, R9, 0x7ffffff8, RZ, 0xc0, !PT ;  /* 0x7ffffff809007812 */ /* 0x000fc800078ec0ff */
[----:B------:R-:W-:Y:S01]  /*1030*/  IADD3 R10, PT, PT, -R0, RZ, RZ ;  /* 0x000000ff000a7210 */ /* 0x000fe20007ffe1ff */
[----:B--2---:R-:W-:Y:S01]  /*1040*/  UIMAD.WIDE.U32 UR4, UR8, UR6, UR4 ;  /* 0x00000006080472a5 */ /* 0x004fe2000f8e0004 */
[----:B-1----:R-:W-:Y:S01]  /*1050*/  IMAD R8, R8, R9, RZ ;  /* 0x0000000908087224 */ /* 0x002fe200078e02ff */
[----:B------:R-:W-:Y:S02]  /*1060*/  LOP3.LUT R9, R9, 0x3, RZ, 0xc0, !PT ;  /* 0x0000000309097812 */ /* 0x000fe400078ec0ff */
[----:B------:R-:W-:Y:S02]  /*1070*/  UIMAD UR5, UR8, UR7, UR5 ;  /* 0x00000007080572a4 */ /* 0x000fe4000f8e0205 */
[----:B------:R-:W-:-:S04]  /*1080*/  UIADD3 UR4, UP0, UPT, UR4, 0x10, URZ ;  /* 0x0000001004047890 */ /* 0x000fc8000ff1e0ff */
[----:B------:R-:W-:-:S12]  /*1090*/  UIADD3.X UR5, UPT, UPT, URZ, UR5, URZ, UP0, !UPT ;  /* 0x00000005ff057290 */ /* 0x000fd800087fe4ff */
.L_x_23:
[----:B-1----:R-:W1:Y:S01]  /*10a0*/  LDCU UR6, c[0x0][0x380] ;  /* 0x00007000ff0677ac */ /* 0x002e620008000800 */
[----:B------:R-:W-:Y:S01]  /*10b0*/  IMAD.MOV.U32 R15, RZ, RZ, RZ ;  /* 0x000000ffff0f7224 */ /* 0x000fe200078e00ff */
[----:B-1----:R-:W-:-:S09]  /*10c0*/  UISETP.GE.U32.AND UP0, UPT, UR6, 0x8, UPT ;  /* 0x000000080600788c */ /* 0x002fd2000bf06070 */
[----:B0-23--:R-:W-:Y:S05]  /*10d0*/  BRA.U !UP0, `(.L_x_16) ;  /* 0x0000000508147547 */ /* 0x00dfea000b800000 */
[----:B0-----:R-:W0:Y:S01]  /*10e0*/  LDC.64 R4, c[0x0][0x390] ;  /* 0x0000e400ff047b82 */ /* 0x001e220000000a00 */
[----:B------:R-:W0:Y:S01]  /*10f0*/  LDCU.64 UR6, c[0x0][0x398] ;  /* 0x00007300ff0677ac */ /* 0x000e220008000a00 */
[----:B------:R-:W-:Y:S02]  /*1100*/  IMAD R12, R8, R11, UR8 ;  /* 0x00000008080c7e24 */ /* 0x000fe4000f8e020b */
[----:B------:R-:W-:Y:S02]  /*1110*/  IMAD.MOV.U32 R14, RZ, RZ, R10 ;  /* 0x000000ffff0e7224 */ /* 0x000fe400078e000a */
[----:B0-----:R-:W-:-:S04]  /*1120*/  IMAD.WIDE.U32 R4, R11, UR6, R4 ;  /* 0x000000060b047c25 */ /* 0x001fc8000f8e0004 */
[----:B------:R-:W-:Y:S01]  /*1130*/  IMAD R7, R11, UR7, R5 ;  /* 0x000000070b077c24 */ /* 0x000fe2000f8e0205 */
[----:B------:R-:W-:Y:S01]  /*1140*/  IADD3 R6, P1, PT, R4, 0x10, RZ ;  /* 0x0000001004067810 */ /* 0x000fe20007f3e0ff */
[----:B------:R-:W-:Y:S01]  /*1150*/  IMAD.U32 R4, RZ, RZ, UR4 ;  /* 0x00000004ff047e24 */ /* 0x000fe2000f8e00ff */
[----:B------:R-:W-:-:S03]  /*1160*/  MOV R5, UR5 ;  /* 0x0000000500057c02 */ /* 0x000fc60008000f00 */
[----:B------:R-:W-:-:S08]  /*1170*/  IMAD.X R7, RZ, RZ, R7, P1 ;  /* 0x000000ffff077224 */ /* 0x000fd000008e0607 */
.L_x_17:
[----:B------:R-:W2:Y:S01]  /*1180*/  LDG.E R13, desc[UR10][R4.64+-0x10] ;  /* 0xfffff00a040d7981 */ /* 0x000ea2000c1e1900 */
[----:B0-----:R-:W-:Y:S01]  /*1190*/  HFMA2 R15, -RZ, RZ, 0, 0 ;  /* 0x00000000ff0f7431 */ /* 0x001fe200000001ff */
[----:B------:R-:W0:Y:S01]  /*11a0*/  LDC.64 R16, c[0x0][0x3a0] ;  /* 0x0000e800ff107b82 */ /* 0x000e220000000a00 */
[----:B--2---:R-:W-:-:S13]  /*11b0*/  ISETP.NE.AND P1, PT, R13, 0x1, PT ;  /* 0x000000010d00780c */ /* 0x004fda0003f25270 */
[----:B------:R-:W2:Y:S01]  /*11c0*/  @!P1 LDG.E R15, desc[UR10][R6.64+-0x10] ;  /* 0xfffff00a060f9981 */ /* 0x000ea2000c1e1900 */
[----:B0-----:R-:W-:-:S05]  /*11d0*/  IMAD.WIDE R16, R12, 0x4, R16 ;  /* 0x000000040c107825 */ /* 0x001fca00078e0210 */
[----:B--2---:R0:W-:Y:S04]  /*11e0*/  STG.E desc[UR10][R16.64], R15 ;  /* 0x0000000f10007986 */ /* 0x0041e8000c10190a */
[----:B------:R-:W2:Y:S01]  /*11f0*/  LDG.E R13, desc[UR10][R4.64+-0xc] ;  /* 0xfffff40a040d7981 */ /* 0x000ea2000c1e1900 */
[----:B------:R-:W-:Y:S01]  /*1200*/  IMAD.MOV.U32 R21, RZ, RZ, RZ ;  /* 0x000000ffff157224 */ /* 0x000fe200078e00ff */
[----:B--2---:R-:W-:Y:S02]  /*1210*/  ISETP.NE.AND P1, PT, R13, 0x1, PT ;  /* 0x000000010d00780c */ /* 0x004fe40003f25270 */
[----:B------:R-:W1:Y:S11]  /*1220*/  LDC R13, c[0x0][0x388] ;  /* 0x0000e200ff0d7b82 */ /* 0x000e760000000800 */
[----:B------:R-:W2:Y:S01]  /*1230*/  @!P1 LDG.E R21, desc[UR10][R6.64+-0xc] ;  /* 0xfffff40a06159981 */ /* 0x000ea2000c1e1900 */
[----:B-1----:R-:W-:-:S05]  /*1240*/  IMAD.WIDE R18, R13, 0x4, R16 ;  /* 0x000000040d127825 */ /* 0x002fca00078e0210 */
[----:B--2---:R1:W-:Y:S04]  /*1250*/  STG.E desc[UR10][R18.64], R21 ;  /* 0x0000001512007986 */ /* 0x0043e8000c10190a */
[----:B------:R-:W2:Y:S01]  /*1260*/  LDG.E R22, desc[UR10][R4.64+-0x8] ;  /* 0xfffff80a04167981 */ /* 0x000ea2000c1e1900 */
[----:B------:R-:W-:Y:S01]  /*1270*/  IMAD.MOV.U32 R23, RZ, RZ, RZ ;  /* 0x000000ffff177224 */ /* 0x000fe200078e00ff */
[----:B--2---:R-:W-:-:S13]  /*1280*/  ISETP.NE.AND P1, PT, R22, 0x1, PT ;  /* 0x000000011600780c */ /* 0x004fda0003f25270 */
[----:B------:R-:W2:Y:S01]  /*1290*/  @!P1 LDG.E R23, desc[UR10][R6.64+-0x8] ;  /* 0xfffff80a06179981 */ /* 0x000ea2000c1e1900 */
[----:B0-----:R-:W-:-:S05]  /*12a0*/  IMAD.WIDE R16, R13, 0x4, R18 ;  /* 0x000000040d107825 */ /* 0x001fca00078e0212 */
[----:B--2---:R0:W-:Y:S04]  /*12b0*/  STG.E desc[UR10][R16.64], R23 ;  /* 0x0000001710007986 */ /* 0x0041e8000c10190a */
[----:B------:R-:W2:Y:S02]  /*12c0*/  LDG.E R15, desc[UR10][R4.64+-0x4] ;  /* 0xfffffc0a040f7981 */ /* 0x000ea4000c1e1900 */
[----:B--2---:R-:W-:Y:S02]  /*12d0*/  ISETP.NE.AND P1, PT, R15, 0x1, PT ;  /* 0x000000010f00780c */ /* 0x004fe40003f25270 */
[----:B------:R-:W-:-:S11]  /*12e0*/  MOV R15, RZ ;  /* 0x000000ff000f7202 */ /* 0x000fd60000000f00 */
[----:B------:R-:W2:Y:S01]  /*12f0*/  @!P1 LDG.E R15, desc[UR10][R6.64+-0x4] ;  /* 0xfffffc0a060f9981 */ /* 0x000ea2000c1e1900 */
[----:B-1----:R-:W-:-:S05]  /*1300*/  IMAD.WIDE R18, R13, 0x4, R16 ;  /* 0x000000040d127825 */ /* 0x002fca00078e0210 */
[----:B--2---:R1:W-:Y:S04]  /*1310*/  STG.E desc[UR10][R18.64], R15 ;  /* 0x0000000f12007986 */ /* 0x0043e8000c10190a */
[----:B------:R-:W2:Y:S02]  /*1320*/  LDG.E R21, desc[UR10][R4.64] ;  /* 0x0000000a04157981 */ /* 0x000ea4000c1e1900 */
[----:B--2---:R-:W-:Y:S01]  /*1330*/  ISETP.NE.AND P1, PT, R21, 0x1, PT ;  /* 0x000000011500780c */ /* 0x004fe20003f25270 */
[----:B------:R-:W-:-:S12]  /*1340*/  IMAD.MOV.U32 R21, RZ, RZ, RZ ;  /* 0x000000ffff157224 */ /* 0x000fd800078e00ff */
[----:B------:R-:W2:Y:S01]  /*1350*/  @!P1 LDG.E R21, desc[UR10][R6.64] ;  /* 0x0000000a06159981 */ /* 0x000ea2000c1e1900 */
[----:B0-----:R-:W-:-:S05]  /*1360*/  IMAD.WIDE R16, R13, 0x4, R18 ;  /* 0x000000040d107825 */ /* 0x001fca00078e0212 */
[----:B--2---:R0:W-:Y:S04]  /*1370*/  STG.E desc[UR10][R16.64], R21 ;  /* 0x0000001510007986 */ /* 0x0041e8000c10190a */
[----:B------:R-:W2:Y:S01]  /*1380*/  LDG.E R22, desc[UR10][R4.64+0x4] ;  /* 0x0000040a04167981 */ /* 0x000ea2000c1e1900 */
[----:B------:R-:W-:Y:S01]  /*1390*/  IMAD.MOV.U32 R23, RZ, RZ, RZ ;  /* 0x000000ffff177224 */ /* 0x000fe200078e00ff */
[----:B--2---:R-:W-:-:S13]  /*13a0*/  ISETP.NE.AND P1, PT, R22, 0x1, PT ;  /* 0x000000011600780c */ /* 0x004fda0003f25270 */
[----:B------:R-:W2:Y:S01]  /*13b0*/  @!P1 LDG.E R23, desc[UR10][R6.64+0x4] ;  /* 0x0000040a06179981 */ /* 0x000ea2000c1e1900 */
[----:B-1----:R-:W-:-:S05]  /*13c0*/  IMAD.WIDE R18, R13, 0x4, R16 ;  /* 0x000000040d127825 */ /* 0x002fca00078e0210 */
[----:B--2---:R1:W-:Y:S04]  /*13d0*/  STG.E desc[UR10][R18.64], R23 ;  /* 0x0000001712007986 */ /* 0x0043e8000c10190a */
[----:B------:R-:W2:Y:S02]  /*13e0*/  LDG.E R15, desc[UR10][R4.64+0x8] ;  /* 0x0000080a040f7981 */ /* 0x000ea4000c1e1900 */
[----:B--2---:R-:W-:Y:S01]  /*13f0*/  ISETP.NE.AND P1, PT, R15, 0x1, PT ;  /* 0x000000010f00780c */ /* 0x004fe20003f25270 */
[----:B------:R-:W-:-:S12]  /*1400*/  HFMA2 R15, -RZ, RZ, 0, 0 ;  /* 0x00000000ff0f7431 */ /* 0x000fd800000001ff */
[----:B------:R-:W2:Y:S01]  /*1410*/  @!P1 LDG.E R15, desc[UR10][R6.64+0x8] ;  /* 0x0000080a060f9981 */ /* 0x000ea2000c1e1900 */
[----:B0-----:R-:W-:-:S05]  /*1420*/  IMAD.WIDE R16, R13, 0x4, R18 ;  /* 0x000000040d107825 */ /* 0x001fca00078e0212 */
[----:B--2---:R0:W-:Y:S04]  /*1430*/  STG.E desc[UR10][R16.64], R15 ;  /* 0x0000000f10007986 */ /* 0x0041e8000c10190a */
[----:B------:R-:W2:Y:S01]  /*1440*/  LDG.E R21, desc[UR10][R4.64+0xc] ;  /* 0x00000c0a04157981 */ /* 0x000ea2000c1e1900 */
[----:B------:R-:W-:Y:S01]  /*1450*/  VIADD R14, R14, 0x8 ;  /* 0x000000080e0e7836 */ /* 0x000fe20000000000 */
[----:B--2---:R-:W-:Y:S01]  /*1460*/  ISETP.NE.AND P1, PT, R21, 0x1, PT ;  /* 0x000000011500780c */ /* 0x004fe20003f25270 */
[----:B------:R-:W-:-:S12]  /*1470*/  IMAD.MOV.U32 R21, RZ, RZ, RZ ;  /* 0x000000ffff157224 */ /* 0x000fd800078e00ff */
[----:B------:R2:W3:Y:S01]  /*1480*/  @!P1 LDG.E R21, desc[UR10][R6.64+0xc] ;  /* 0x00000c0a06159981 */ /* 0x0004e2000c1e1900 */
[----:B------:R-:W-:Y:S01]  /*1490*/  ISETP.NE.AND P1, PT, R14, RZ, PT ;  /* 0x000000ff0e00720c */ /* 0x000fe20003f25270 */
[----:B-1----:R-:W-:Y:S01]  /*14a0*/  IMAD.WIDE R18, R13, 0x4, R16 ;  /* 0x000000040d127825 */ /* 0x002fe200078e0210 */
[----:B------:R-:W-:-:S03]  /*14b0*/  IADD3 R4, P2, PT, R4, 0x20, RZ ;  /* 0x0000002004047810 */ /* 0x000fc60007f5e0ff */
[----:B------:R-:W-:Y:S01]  /*14c0*/  IMAD R12, R13, 0x8, R12 ;  /* 0x000000080d0c7824 */ /* 0x000fe200078e020c */
[----:B------:R-:W-:Y:S02]  /*14d0*/  IADD3.X R5, PT, PT, RZ, R5, RZ, P2, !PT ;  /* 0x00000005ff057210 */ /* 0x000fe400017fe4ff */
[----:B--2---:R-:W-:-:S05]  /*14e0*/  IADD3 R6, P3, PT, R6, 0x20, RZ ;  /* 0x0000002006067810 */ /* 0x004fca0007f7e0ff */
[----:B------:R-:W-:Y:S01]  /*14f0*/  IMAD.X R7, RZ, RZ, R7, P3 ;  /* 0x000000ffff077224 */ /* 0x000fe200018e0607 */
[----:B---3--:R0:W-:Y:S01]  /*1500*/  STG.E desc[UR10][R18.64], R21 ;  /* 0x0000001512007986 */ /* 0x0081e2000c10190a */
[----:B------:R-:W-:Y:S06]  /*1510*/  @P1 BRA `(.L_x_17) ;  /* 0xfffffffc00181947 */ /* 0x000fec000383ffff */
[----:B0-----:R-:W-:-:S07]  /*1520*/  MOV R15, R0 ;  /* 0x00000000000f7202 */ /* 0x001fce0000000f00 */
.L_x_16:
[----:B------:R-:W-:-:S13]  /*1530*/  ISETP.NE.AND P1, PT, R20, RZ, PT ;  /* 0x000000ff1400720c */ /* 0x000fda0003f25270 */
[----:B------:R-:W-:Y:S05]  /*1540*/  @!P1 BRA `(.L_x_18) ;  /* 0x0000000400389947 */ /* 0x000fea0003800000 */
[----:B0-----:R-:W0:Y:S08]  /*1550*/  LDC.64 R4, c[0x0][0x390] ;  /* 0x0000e400ff047b82 */ /* 0x001e300000000a00 */
[----:B------:R-:W0:Y:S02]  /*1560*/  LDC.64 R6, c[0x0][0x398] ;  /* 0x0000e600ff067b82 */ /* 0x000e240000000a00 */
[----:B0-----:R-:W-:-:S04]  /*1570*/  IMAD.WIDE.U32 R4, R11, R6, R4 ;  /* 0x000000060b047225 */ /* 0x001fc800078e0004 */
[----:B------:R-:W-:Y:S01]  /*1580*/  IMAD R5, R11, R7, R5 ;  /* 0x000000070b057224 */ /* 0x000fe200078e0205 */
[----:B------:R-:W-:Y:S06]  /*1590*/  @!P0 BRA `(.L_x_19) ;  /* 0x0000000000848947 */ /* 0x000fec0003800000 */
[----:B------:R-:W-:Y:S01]  /*15a0*/  IMAD.WIDE.U32 R12, R15, 0x4, R2 ;  /* 0x000000040f0c7825 */ /* 0x000fe200078e0002 */
[----:B------:R-:W0:Y:S04]  /*15b0*/  LDC R14, c[0x0][0x380] ;  /* 0x0000e000ff0e7b82 */ /* 0x000e280000000800 */
[----:B------:R-:W2:Y:S01]  /*15c0*/  LDG.E R6, desc[UR10][R12.64] ;  /* 0x0000000a0c067981 */ /* 0x000ea2000c1e1900 */
[----:B------:R-:W-:-:S03]  /*15d0*/  IMAD.MOV.U32 R21, RZ, RZ, RZ ;  /* 0x000000ffff157224 */ /* 0x000fc600078e00ff */
[----:B------:R-:W1:Y:S08]  /*15e0*/  LDC R19, c[0x0][0x388] ;  /* 0x0000e200ff137b82 */ /* 0x000e700000000800 */
[----:B------:R-:W3:Y:S01]  /*15f0*/  LDC.64 R16, c[0x0][0x3a0] ;  /* 0x0000e800ff107b82 */ /* 0x000ee20000000a00 */
[----:B--2---:R-:W-:Y:S01]  /*1600*/  ISETP.NE.AND P1, PT, R6, 0x1, PT ;  /* 0x000000010600780c */ /* 0x004fe20003f25270 */
[----:B------:R-:W-:-:S12]  /*1610*/  IMAD.WIDE.U32 R6, R15, 0x4, R4 ;  /* 0x000000040f067825 */ /* 0x000fd800078e0004 */
[----:B------:R-:W2:Y:S01]  /*1620*/  @!P1 LDG.E R21, desc[UR10][R6.64] ;  /* 0x0000000a06159981 */ /* 0x000ea2000c1e1900 */
[----:B0-----:R-:W-:-:S04]  /*1630*/  IMAD R14, R11, R14, R15 ;  /* 0x0000000e0b0e7224 */ /* 0x001fc800078e020f */
[----:B-1----:R-:W-:-:S04]  /*1640*/  IMAD R23, R14, R19, UR8 ;  /* 0x000000080e177e24 */ /* 0x002fc8000f8e0213 */
[----:B---3--:R-:W-:-:S05]  /*1650*/  IMAD.WIDE R16, R23, 0x4, R16 ;  /* 0x0000000417107825 */ /* 0x008fca00078e0210 */
[----:B--2---:R0:W-:Y:S04]  /*1660*/  STG.E desc[UR10][R16.64], R21 ;  /* 0x0000001510007986 */ /* 0x0041e8000c10190a */
[----:B------:R-:W2:Y:S01]  /*1670*/  LDG.E R14, desc[UR10][R12.64+0x4] ;  /* 0x0000040a0c0e7981 */ /* 0x000ea2000c1e1900 */
[----:B------:R-:W-:Y:S01]  /*1680*/  IMAD.MOV.U32 R25, RZ, RZ, RZ ;  /* 0x000000ffff197224 */ /* 0x000fe200078e00ff */
[----:B--2---:R-:W-:-:S13]  /*1690*/  ISETP.NE.AND P1, PT, R14, 0x1, PT ;  /* 0x000000010e00780c */ /* 0x004fda0003f25270 */
[----:B------:R-:W2:Y:S01]  /*16a0*/  @!P1 LDG.E R25, desc[UR10][R6.64+0x4] ;  /* 0x0000040a06199981 */ /* 0x000ea2000c1e1900 */
[----:B------:R-:W-:-:S05]  /*16b0*/  IMAD.WIDE R22, R19, 0x4, R16 ;  /* 0x0000000413167825 */ /* 0x000fca00078e0210 */
[----:B--2---:R1:W-:Y:S04]  /*16c0*/  STG.E desc[UR10][R22.64], R25 ;  /* 0x0000001916007986 */ /* 0x0043e8000c10190a */
[----:B------:R-:W2:Y:S01]  /*16d0*/  LDG.E R14, desc[UR10][R12.64+0x8] ;  /* 0x0000080a0c0e7981 */ /* 0x000ea2000c1e1900 */
[----:B------:R-:W-:Y:S02]  /*16e0*/  MOV R27, RZ ;  /* 0x000000ff001b7202 */ /* 0x000fe40000000f00 */
[----:B--2---:R-:W-:-:S13]  /*16f0*/  ISETP.NE.AND P1, PT, R14, 0x1, PT ;  /* 0x000000010e00780c */ /* 0x004fda0003f25270 */
[----:B------:R-:W2:Y:S01]  /*1700*/  @!P1 LDG.E R27, desc[UR10][R6.64+0x8] ;  /* 0x0000080a061b9981 */ /* 0x000ea2000c1e1900 */
[----:B0-----:R-:W-:-:S05]  /*1710*/  IMAD.WIDE R16, R19, 0x4, R22 ;  /* 0x0000000413107825 */ /* 0x001fca00078e0216 */
[----:B--2---:R1:W-:Y:S04]  /*1720*/  STG.E desc[UR10][R16.64], R27 ;  /* 0x0000001b10007986 */ /* 0x0043e8000c10190a */
[----:B------:R-:W2:Y:S01]  /*1730*/  LDG.E R14, desc[UR10][R12.64+0xc] ;  /* 0x00000c0a0c0e7981 */ /* 0x000ea2000c1e1900 */
[----:B------:R-:W-:-:S04]  /*1740*/  IMAD.WIDE R18, R19, 0x4, R16 ;  /* 0x0000000413127825 */ /* 0x000fc800078e0210 */
[----:B------:R-:W-:Y:S01]  /*1750*/  IMAD.MOV.U32 R21, RZ, RZ, RZ ;  /* 0x000000ffff157224 */ /* 0x000fe200078e00ff */
[----:B--2---:R-:W-:-:S13]  /*1760*/  ISETP.NE.AND P1, PT, R14, 0x1, PT ;  /* 0x000000010e00780c */ /* 0x004fda0003f25270 */
[----:B-1----:R-:W-:Y:S05]  /*1770*/  @P1 BRA `(.L_x_20) ;  /* 0x0000000000041947 */ /* 0x002fea0003800000 */
[----:B------:R0:W5:Y:S02]  /*1780*/  LDG.E R21, desc[UR10][R6.64+0xc] ;  /* 0x00000c0a06157981 */ /* 0x000164000c1e1900 */
.L_x_20:
[----:B-----5:R1:W-:Y:S01]  /*1790*/  STG.E desc[UR10][R18.64], R21 ;  /* 0x0000001512007986 */ /* 0x0203e2000c10190a */
[----:B------:R-:W-:-:S07]  /*17a0*/  VIADD R15, R15, 0x4 ;  /* 0x000000040f0f7836 */ /* 0x000fce0000000000 */
.L_x_19:
[----:B------:R-:W-:-:S13]  /*17b0*/  ISETP.NE.AND P1, PT, R9, RZ, PT ;  /* 0x000000ff0900720c */ /* 0x000fda0003f25270 */
[----:B------:R-:W-:Y:S05]  /*17c0*/  @!P1 BRA `(.L_x_18) ;  /* 0x0000000000989947 */ /* 0x000fea0003800000 */
[----:B------:R-:W-:-:S13]  /*17d0*/  ISETP.NE.AND P1, PT, R9, 0x1, PT ;  /* 0x000000010900780c */ /* 0x000fda0003f25270 */
[----:B------:R-:W-:Y:S05]  /*17e0*/  @!P1 BRA `(.L_x_21) ;  /* 0x0000000000549947 */ /* 0x000fea0003800000 */
[----:B------:R-:W-:-:S04]  /*17f0*/  IMAD.WIDE.U32 R12, R15, 0x4, R2 ;  /* 0x000000040f0c7825 */ /* 0x000fc800078e0002 */
[----:B-1----:R-:W-:Y:S01]  /*1800*/  HFMA2 R21, -RZ, RZ, 0, 0 ;  /* 0x00000000ff157431 */ /* 0x002fe200000001ff */
[----:B------:R-:W1:Y:S01]  /*1810*/  LDC R14, c[0x0][0x380] ;  /* 0x0000e000ff0e7b82 */ /* 0x000e620000000800 */
[----:B0-----:R-:W2:Y:S07]  /*1820*/  LDG.E R6, desc[UR10][R12.64] ;  /* 0x0000000a0c067981 */ /* 0x001eae000c1e1900 */
[----:B------:R-:W0:Y:S08]  /*1830*/  LDC R19, c[0x0][0x388] ;  /* 0x0000e200ff137b82 */ /* 0x000e300000000800 */
[----:B------:R-:W3:Y:S01]  /*1840*/  LDC.64 R16, c[0x0][0x3a0] ;  /* 0x0000e800ff107b82 */ /* 0x000ee20000000a00 */
[----:B--2---:R-:W-:Y:S01]  /*1850*/  ISETP.NE.AND P1, PT, R6, 0x1, PT ;  /* 0x000000010600780c */ /* 0x004fe20003f25270 */
[----:B------:R-:W-:-:S12]  /*1860*/  IMAD.WIDE.U32 R6, R15, 0x4, R4 ;  /* 0x000000040f067825 */ /* 0x000fd800078e0004 */
[----:B------:R-:W2:Y:S01]  /*1870*/  @!P1 LDG.E R21, desc[UR10][R6.64] ;  /* 0x0000000a06159981 */ /* 0x000ea2000c1e1900 */
[----:B-1----:R-:W-:-:S04]  /*1880*/  IMAD R14, R11, R14, R15 ;  /* 0x0000000e0b0e7224 */ /* 0x002fc800078e020f */
[----:B0-----:R-:W-:-:S04]  /*1890*/  IMAD R23, R14, R19, UR8 ;  /* 0x000000080e177e24 */ /* 0x001fc8000f8e0213 */
[----:B---3--:R-:W-:-:S05]  /*18a0*/  IMAD.WIDE R16, R23, 0x4, R16 ;  /* 0x0000000417107825 */ /* 0x008fca00078e0210 */
[----:B--2---:R0:W-:Y:S04]  /*18b0*/  STG.E desc[UR10][R16.64], R21 ;  /* 0x0000001510007986 */ /* 0x0041e8000c10190a */
[----:B------:R-:W2:Y:S01]  /*18c0*/  LDG.E R12, desc[UR10][R12.64+0x4] ;  /* 0x0000040a0c0c7981 */ /* 0x000ea2000c1e1900 */
[----:B------:R-:W-:-:S04]  /*18d0*/  IMAD.WIDE R18, R19, 0x4, R16 ;  /* 0x0000000413127825 */ /* 0x000fc800078e0210 */
[----:B------:R-:W-:Y:S01]  /*18e0*/  IMAD.MOV.U32 R23, RZ, RZ, RZ ;  /* 0x000000ffff177224 */ /* 0x000fe200078e00ff */
[----:B--2---:R-:W-:-:S13]  /*18f0*/  ISETP.NE.AND P1, PT, R12, 0x1, PT ;  /* 0x000000010c00780c */ /* 0x004fda0003f25270 */
[----:B0-----:R-:W-:Y:S05]  /*1900*/  @P1 BRA `(.L_x_22) ;  /* 0x0000000000041947 */ /* 0x001fea0003800000 */
[----:B------:R0:W5:Y:S02]  /*1910*/  LDG.E R23, desc[UR10][R6.64+0x4] ;  /* 0x0000040a06177981 */ /* 0x000164000c1e1900 */
.L_x_22:
[----:B-----5:R2:W-:Y:S01]  /*1920*/  STG.E desc[UR10][R18.64], R23 ;  /* 0x0000001712007986 */ /* 0x0205e2000c10190a */
[----:B------:R-:W-:-:S07]  /*1930*/  VIADD R15, R15, 0x2 ;  /* 0x000000020f0f7836 */ /* 0x000fce0000000000 */
.L_x_21:
[----:B------:R-:W3:Y:S02]  /*1940*/  LDC R14, c[0x0][0x380] ;  /* 0x0000e000ff0e7b82 */ /* 0x000ee40000000800 */
[----:B---3--:R-:W-:-:S13]  /*1950*/  LOP3.LUT P1, RZ, R14, 0x1, RZ, 0xc0, !PT ;  /* 0x000000010eff7812 */ /* 0x008fda000782c0ff */
[----:B------:R-:W-:Y:S05]  /*1960*/  @!P1 BRA `(.L_x_18) ;  /* 0x0000000000309947 */ /* 0x000fea0003800000 */
[----:B0-----:R-:W-:Y:S01]  /*1970*/  IMAD.WIDE.U32 R6, R15, 0x4, R2 ;  /* 0x000000040f067825 */ /* 0x001fe200078e0002 */
[----:B------:R-:W-:Y:S01]  /*1980*/  MOV R17, RZ ;  /* 0x000000ff00117202 */ /* 0x000fe20000000f00 */
[----:B-12---:R-:W0:Y:S04]  /*1990*/  LDC R19, c[0x0][0x388] ;  /* 0x0000e200ff137b82 */ /* 0x006e280000000800 */
[----:B------:R-:W2:Y:S04]  /*19a0*/  LDG.E R6, desc[UR10][R6.64] ;  /* 0x0000000a06067981 */ /* 0x000ea8000c1e1900 */
[----:B------:R-:W1:Y:S01]  /*19b0*/  LDC.64 R12, c[0x0][0x3a0] ;  /* 0x0000e800ff0c7b82 */ /* 0x000e620000000a00 */
[----:B--2---:R-:W-:-:S13]  /*19c0*/  ISETP.NE.AND P1, PT, R6, 0x1, PT ;  /* 0x000000010600780c */ /* 0x004fda0003f25270 */
[----:B------:R-:W-:-:S05]  /*19d0*/  @!P1 IMAD.WIDE.U32 R4, R15, 0x4, R4 ;  /* 0x000000040f049825 */ /* 0x000fca00078e0004 */
[----:B------:R-:W2:Y:S01]  /*19e0*/  @!P1 LDG.E R17, desc[UR10][R4.64] ;  /* 0x0000000a04119981 */ /* 0x000ea2000c1e1900 */
[----:B------:R-:W-:-:S04]  /*19f0*/  IMAD R14, R11, R14, R15 ;  /* 0x0000000e0b0e7224 */ /* 0x000fc800078e020f */
[----:B0-----:R-:W-:-:S04]  /*1a00*/  IMAD R15, R14, R19, UR8 ;  /* 0x000000080e0f7e24 */ /* 0x001fc8000f8e0213 */
[----:B-1----:R-:W-:-:S05]  /*1a10*/  IMAD.WIDE R12, R15, 0x4, R12 ;  /* 0x000000040f0c7825 */ /* 0x002fca00078e020c */
[----:B--2---:R3:W-:Y:S02]  /*1a20*/  STG.E desc[UR10][R12.64], R17 ;  /* 0x000000110c007986 */ /* 0x0047e4000c10190a */
.L_x_18:
[----:B------:R-:W4:Y:S01]  /*1a30*/  LDCU UR6, c[0x0][0x384] ;  /* 0x00007080ff0677ac */ /* 0x000f220008000800 */
[----:B------:R-:W-:-:S05]  /*1a40*/  VIADD R11, R11, 0x1 ;  /* 0x000000010b0b7836 */ /* 0x000fca0000000000 */
[----:B----4-:R-:W-:-:S13]  /*1a50*/  ISETP.NE.AND P1, PT, R11, UR6, PT ;  /* 0x000000060b007c0c */ /* 0x010fda000bf25270 */
[----:B------:R-:W-:Y:S05]  /*1a60*/  @P1 BRA `(.L_x_23) ;  /* 0xfffffff4008c1947 */ /* 0x000fea000383ffff */
[----:B------:R-:W-:Y:S05]  /*1a70*/  EXIT ;  /* 0x000000000000794d */ /* 0x000fea0003800000 */
.L_x_24:
[----:B------:R-:W-:-:S00]  /*1a80*/  BRA `(.L_x_24) ;  /* 0xfffffffc00fc7947 */ /* 0x000fc0000383ffff */
[----:B------:R-:W-:-:S00]  /*1a90*/  NOP ;  /* 0x0000000000007918 */ /* 0x000fc00000000000 */
        /* <DEDUP_REMOVED lines=14> */
.L_x_25:


//--------------------- .nv.shared.reserved.0     --------------------------
	.section	.nv.shared.reserved.0,"aw",@nobits
	.weak		__nv_reservedSMEM_offset_0_alias
	.size		__nv_reservedSMEM_offset_0_alias, 0, 64
	.other		__nv_reservedSMEM_offset_0_alias,@"STO_CUDA_RESERVED_SHARED STV_DEFAULT"
__nv_reservedSMEM_offset_0_alias:
	.zero		0
	.zero		64


//--------------------- .nv.constant0._Z11modelmatrixiiiPfmS_PiS0_m --------------------------
	.section	.nv.constant0._Z11modelmatrixiiiPfmS_PiS0_m,"a",@progbits
	.sectionflags	@""
	.align	4
.nv.constant0._Z11modelmatrixiiiPfmS_PiS0_m:
	.zero		960


//--------------------- SYMBOLS --------------------------

	.type		.nv.reservedSmem.offset0,@object
	.size		.nv.reservedSmem.offset0,0x4
